def gluon_wgmma(
    a_ptr,
    b_ptr,
    c_ptr,
    M,
    N,
    K,
    stride_am,
    stride_bk,
    stride_cm,
    BLOCK_M: gl.constexpr,
    BLOCK_N: gl.constexpr,
    BLOCK_K: gl.constexpr,
    DTYPE: gl.constexpr,
    A_LAYOUT: gl.constexpr,
    B_LAYOUT: gl.constexpr,
    C_LAYOUT: gl.constexpr,
    B_SHAPE: gl.constexpr,
    TRANS_B: gl.constexpr,
    NUM_BUFFERS: gl.constexpr,
    NUM_WARPS: gl.constexpr,
):
    a_desc = tma.make_tensor_descriptor(
        a_ptr, [M, K], [stride_am, 1], [BLOCK_M, BLOCK_K], A_LAYOUT
    )
    b_desc = tma.make_tensor_descriptor(
        b_ptr,
        [N, K] if TRANS_B else [K, N],
        [stride_bk, 1],
        B_SHAPE,
        B_LAYOUT,
    )
    c_desc = tma.make_tensor_descriptor(
        c_ptr, [M, N], [stride_cm, 1], [BLOCK_M, BLOCK_N], C_LAYOUT
    )

    a_bufs = gl.allocate_shared_memory(
        DTYPE, [NUM_BUFFERS, BLOCK_M, BLOCK_K], A_LAYOUT
    )
    b_bufs = gl.allocate_shared_memory(DTYPE, [NUM_BUFFERS] + B_SHAPE, B_LAYOUT)

    pid_m = gl.program_id(0)
    pid_n = gl.program_id(1)
    off_m = pid_m * BLOCK_M
    off_n = pid_n * BLOCK_N

    mma_layout: gl.constexpr = pick_wgmma_layout(DTYPE, BLOCK_M, BLOCK_N, NUM_WARPS)
    acc = warpgroup_mma_init(
        gl.zeros((BLOCK_M, BLOCK_N), dtype=gl.float32, layout=mma_layout)
    )

    bars = gl.allocate_shared_memory(
        gl.int64, [NUM_BUFFERS, 1], mbarrier.MBarrierLayout()
    )
    for i in gl.static_range(NUM_BUFFERS):
        mbarrier.init(bars.index(i), count=1)
    idx = 0
    phase = 0

    for k in range(0, K, BLOCK_K):
        a = a_bufs.index(idx)
        b = b_bufs.index(idx)
        bar = bars.index(idx)
        mbarrier.expect(bar, a_desc.block_type.nbytes + b_desc.block_type.nbytes)
        tma.async_copy_global_to_shared(a_desc, [off_m, k], bar, a)
        tma.async_copy_global_to_shared(
            b_desc, [off_n, k] if TRANS_B else [k, off_n], bar, b
        )
        mbarrier.wait(bar, phase=phase)

        if TRANS_B:
            b = b.permute((1, 0))
        acc = warpgroup_mma_wait(num_outstanding=0, deps=(acc,))
        acc = warpgroup_mma(a, b, acc, is_async=True)

        idx += 1
        if idx == NUM_BUFFERS:
            idx = 0
            phase ^= 1

    acc = warpgroup_mma_wait(num_outstanding=0, deps=(acc,))
    for i in gl.static_range(NUM_BUFFERS):
        mbarrier.invalidate(bars.index(i))

    c_smem = gl.allocate_shared_memory(DTYPE, [BLOCK_M, BLOCK_N], C_LAYOUT)
    c_smem.store(acc.to(DTYPE))
    fence_async_shared()
    tma.async_copy_shared_to_global(c_desc, [off_m, off_n], c_smem)
    tma.store_wait(pendings=0)

# config = {"BLOCK_K": 64, "BLOCK_M": 64, "BLOCK_N": 256, "arch": "sm_90", "dtype": "bf16", "num_buffers": 4, "num_warps": 8, "trans_b": 1}
# arch = sm_90


// ===== COMPILED SASS (sm_90a) =====

	.target	sm_90a

	.elftype	@"ET_EXEC"


//--------------------- .note.nv.tkinfo           --------------------------
	.section	.note.nv.tkinfo,"",@"SHT_NOTE"
	.sectionflags	@"SHF_NOTE_NV_TKINFO"
	.tkinfo
        /*0018*/ 	.word	0x00000002
        /*0030*/ 	.string	""
        /*0030*/ 	.string	"ptxas"
        /*0030*/ 	.string	"Cuda compilation tools, release 13.0, V13.0.88"
        /*0030*/ 	.string	"Build cuda_13.0.r13.0/compiler.36424714_0"
        /*0030*/ 	.string	"-v  -suppress-debug-info  -lineinfo  -arch sm_90a "



//--------------------- .note.nv.cuinfo           --------------------------
	.section	.note.nv.cuinfo,"",@"SHT_NOTE"
	.sectionflags	@"SHF_NOTE_NV_CUINFO"
        /*0018*/ 	.short	0x0002
        /*001a*/ 	.short	0x005a
        /*001c*/ 	.short	0x0082
	.zero		2


//--------------------- .nv.info                  --------------------------
	.section	.nv.info,"",@"SHT_CUDA_INFO"
	.align	4


	//----- nvinfo : EIATTR_REGCOUNT
	.align		4
        /*0000*/ 	.byte	0x04, 0x2f
        /*0002*/ 	.short	(.L_1 - .L_0)
	.align		4
.L_0:
        /*0004*/ 	.word	index@(gluon_wgmma)
        /*0008*/ 	.word	0x0000005a


	//----- nvinfo : EIATTR_FRAME_SIZE
	.align		4
.L_1:
        /*000c*/ 	.byte	0x04, 0x11
        /*000e*/ 	.short	(.L_3 - .L_2)
	.align		4
.L_2:
        /*0010*/ 	.word	index@(gluon_wgmma)
        /*0014*/ 	.word	0x00000000


	//----- nvinfo : EIATTR_MIN_STACK_SIZE
	.align		4
.L_3:
        /*0018*/ 	.byte	0x04, 0x12
        /*001a*/ 	.short	(.L_5 - .L_4)
	.align		4
.L_4:
        /*001c*/ 	.word	index@(gluon_wgmma)
        /*0020*/ 	.word	0x00000000
.L_5:


//--------------------- .nv.compat                --------------------------
	.section	.nv.compat,"",@"SHT_CUDA_COMPAT_INFO"
	.align	4
        /*0000*/ 	.byte	0x02, 0x09, 0x01, 0x00, 0x02, 0x02, 0x04, 0x00, 0x02, 0x05, 0x05, 0x00, 0x03, 0x07, 0x01, 0x01
        /*0010*/ 	.byte	0x02, 0x03, 0x03, 0x00, 0x02, 0x06, 0x01, 0x00, 0x04, 0x0b, 0x08, 0x00, 0x00, 0x00, 0x00, 0x00
        /*0020*/ 	.byte	0x00, 0x00, 0x00, 0x00


//--------------------- .nv.info.gluon_wgmma      --------------------------
	.section	.nv.info.gluon_wgmma,"",@"SHT_CUDA_INFO"
	.sectionflags	@""
	.align	4


	//----- nvinfo : EIATTR_CUDA_API_VERSION
	.align		4
        /*0000*/ 	.byte	0x04, 0x37
        /*0002*/ 	.short	(.L_7 - .L_6)
.L_6:
        /*0004*/ 	.word	0x00000082


	//----- nvinfo : EIATTR_KPARAM_INFO
	.align		4
.L_7:
        /*0008*/ 	.byte	0x04, 0x17
        /*000a*/ 	.short	(.L_9 - .L_8)
.L_8:
        /*000c*/ 	.word	0x00000000
        /*0010*/ 	.short	0x000a
        /*0012*/ 	.short	0x0048
        /*0014*/ 	.byte	0x00, 0xf4, 0x21, 0x00


	//----- nvinfo : EIATTR_KPARAM_INFO
	.align		4
.L_9:
        /*0018*/ 	.byte	0x04, 0x17
        /*001a*/ 	.short	(.L_11 - .L_10)
.L_10:
        /*001c*/ 	.word	0x00000000
        /*0020*/ 	.short	0x0009
        /*0022*/ 	.short	0x0040
        /*0024*/ 	.byte	0x00, 0xf4, 0x21, 0x00


	//----- nvinfo : EIATTR_KPARAM_INFO
	.align		4
.L_11:
        /*0028*/ 	.byte	0x04, 0x17
        /*002a*/ 	.short	(.L_13 - .L_12)
.L_12:
        /*002c*/ 	.word	0x00000000
        /*0030*/ 	.short	0x0008
        /*0032*/ 	.short	0x0038
        /*0034*/ 	.byte	0x00, 0xf0, 0x21, 0x00


	//----- nvinfo : EIATTR_KPARAM_INFO
	.align		4
.L_13:
        /*0038*/ 	.byte	0x04, 0x17
        /*003a*/ 	.short	(.L_15 - .L_14)
.L_14:
        /*003c*/ 	.word	0x00000000
        /*0040*/ 	.short	0x0007
        /*0042*/ 	.short	0x0030
        /*0044*/ 	.byte	0x00, 0xf0, 0x21, 0x00


	//----- nvinfo : EIATTR_KPARAM_INFO
	.align		4
.L_15:
        /*0048*/ 	.byte	0x04, 0x17
        /*004a*/ 	.short	(.L_17 - .L_16)
.L_16:
        /*004c*/ 	.word	0x00000000
        /*0050*/ 	.short	0x0006
        /*0052*/ 	.short	0x0028
        /*0054*/ 	.byte	0x00, 0xf0, 0x21, 0x00


	//----- nvinfo : EIATTR_KPARAM_INFO
	.align		4
.L_17:
        /*0058*/ 	.byte	0x04, 0x17
        /*005a*/ 	.short	(.L_19 - .L_18)
.L_18:
        /*005c*/ 	.word	0x00000000
        /*0060*/ 	.short	0x0005
        /*0062*/ 	.short	0x0020
        /*0064*/ 	.byte	0x00, 0xf0, 0x11, 0x00


	//----- nvinfo : EIATTR_KPARAM_INFO
	.align		4
.L_19:
        /*0068*/ 	.byte	0x04, 0x17
        /*006a*/ 	.short	(.L_21 - .L_20)
.L_20:
        /*006c*/ 	.word	0x00000000
        /*0070*/ 	.short	0x0004
        /*0072*/ 	.short	0x001c
        /*0074*/ 	.byte	0x00, 0xf0, 0x11, 0x00


	//----- nvinfo : EIATTR_KPARAM_INFO
	.align		4
.L_21:
        /*0078*/ 	.byte	0x04, 0x17
        /*007a*/ 	.short	(.L_23 - .L_22)
.L_22:
        /*007c*/ 	.word	0x00000000
        /*0080*/ 	.short	0x0003
        /*0082*/ 	.short	0x0018
        /*0084*/ 	.byte	0x00, 0xf0, 0x11, 0x00


	//----- nvinfo : EIATTR_KPARAM_INFO
	.align		4
.L_23:
        /*0088*/ 	.byte	0x04, 0x17
        /*008a*/ 	.short	(.L_25 - .L_24)
.L_24:
        /*008c*/ 	.word	0x00000000
        /*0090*/ 	.short	0x0002
        /*0092*/ 	.short	0x0010
        /*0094*/ 	.byte	0x00, 0xf4, 0x21, 0x00


	//----- nvinfo : EIATTR_KPARAM_INFO
	.align		4
.L_25:
        /*0098*/ 	.byte	0x04, 0x17
        /*009a*/ 	.short	(.L_27 - .L_26)
.L_26:
        /*009c*/ 	.word	0x00000000
        /*00a0*/ 	.short	0x0001
        /*00a2*/ 	.short	0x0008
        /*00a4*/ 	.byte	0x00, 0xf4, 0x21, 0x00


	//----- nvinfo : EIATTR_KPARAM_INFO
	.align		4
.L_27:
        /*00a8*/ 	.byte	0x04, 0x17
        /*00aa*/ 	.short	(.L_29 - .L_28)
.L_28:
        /*00ac*/ 	.word	0x00000000
        /*00b0*/ 	.short	0x0000
        /*00b2*/ 	.short	0x0000
        /*00b4*/ 	.byte	0x00, 0xf4, 0x21, 0x00


	//----- nvinfo : EIATTR_SPARSE_MMA_MASK
	.align		4
.L_29:
        /*00b8*/ 	.byte	0x03, 0x50
        /*00ba*/ 	.short	0x0000


	//----- nvinfo : EIATTR_MAXREG_COUNT
	.align		4
        /*00bc*/ 	.byte	0x03, 0x1b
        /*00be*/ 	.short	0x00ff


	//----- nvinfo : EIATTR_NUM_BARRIERS
	.align		4
        /*00c0*/ 	.byte	0x02, 0x4c
        /*00c2*/ 	.byte	0x01
	.zero		1


	//----- nvinfo : EIATTR_MERCURY_ISA_VERSION
	.align		4
        /*00c4*/ 	.byte	0x03, 0x5f
        /*00c6*/ 	.short	0x0101


	//----- nvinfo : EIATTR_INT_WARP_WIDE_INSTR_OFFSETS
	.align		4
        /*00c8*/ 	.byte	0x04, 0x31
        /*00ca*/ 	.short	(.L_31 - .L_30)


	//   ....[0]....
.L_30:
        /*00cc*/ 	.word	0x00001320


	//   ....[1]....
        /*00d0*/ 	.word	0x00001340


	//   ....[2]....
        /*00d4*/ 	.word	0x00001350


	//   ....[3]....
        /*00d8*/ 	.word	0x00001360


	//   ....[4]....
        /*00dc*/ 	.word	0x00001470


	//   ....[5]....
        /*00e0*/ 	.word	0x00001980


	//   ....[6]....
        /*00e4*/ 	.word	0x00001990


	//   ....[7]....
        /*00e8*/ 	.word	0x00001a00


	//   ....[8]....
        /*00ec*/ 	.word	0x00001a10


	//   ....[9]....
        /*00f0*/ 	.word	0x000020e0


	//   ....[10]....
        /*00f4*/ 	.word	0x000020f0


	//----- nvinfo : EIATTR_COOP_GROUP_MASK_REGIDS
	.align		4
.L_31:
        /*00f8*/ 	.byte	0x04, 0x29
        /*00fa*/ 	.short	(.L_33 - .L_32)


	//   ....[0]....
.L_32:
        /*00fc*/ 	.word	0xffffffff


	//   ....[1]....
        /*0100*/ 	.word	0xffffffff


	//   ....[2]....
        /*0104*/ 	.word	0xffffffff


	//----- nvinfo : EIATTR_COOP_GROUP_INSTR_OFFSETS
	.align		4
.L_33:
        /*0108*/ 	.byte	0x04, 0x28
        /*010a*/ 	.short	(.L_35 - .L_34)


	//   ....[0]....
.L_34:
        /*010c*/ 	.word	0x00000150


	//   ....[1]....
        /*0110*/ 	.word	0x00000700


	//   ....[2]....
        /*0114*/ 	.word	0x00000cf0


	//----- nvinfo : EIATTR_MBARRIER_INSTR_OFFSETS
	.align		4
.L_35:
        /*0118*/ 	.byte	0x04, 0x39
        /*011a*/ 	.short	(.L_37 - .L_36)


	//   ....[0]....
.L_36:
        /*011c*/ 	.word	0x000014d0
        /*0120*/ 	.word	0x000000ff
        /*0124*/ 	.word	0x00028000
        /*0128*/ 	.short	0x0100
        /*012a*/ 	.byte	0x14
	.zero		1


	//   ....[1]....
        /*012c*/ 	.word	0x00001640
        /*0130*/ 	.word	0x000000ff
        /*0134*/ 	.word	0x00028008
        /*0138*/ 	.short	0x0100
        /*013a*/ 	.byte	0x14
	.zero		1


	//   ....[2]....
        /*013c*/ 	.word	0x00001670
        /*0140*/ 	.word	0x000000ff
        /*0144*/ 	.word	0x00028010
        /*0148*/ 	.short	0x0100
        /*014a*/ 	.byte	0x14
	.zero		1


	//   ....[3]....
        /*014c*/ 	.word	0x00001690
        /*0150*/ 	.word	0x000000ff
        /*0154*/ 	.word	0x00028018
        /*0158*/ 	.short	0x0100
        /*015a*/ 	.byte	0x14
	.zero		1


	//   ....[4]....
        /*015c*/ 	.word	0x00001ac0
        /*0160*/ 	.word	0x000000ff
        /*0164*/ 	.word	0x00028000
        /*0168*/ 	.short	0x010a
        /*016a*/ 	.byte	0x12
	.zero		1


	//   ....[5]....
        /*016c*/ 	.word	0x00001e40
        /*0170*/ 	.word	0x000000ff
        /*0174*/ 	.word	0x00028000
        /*0178*/ 	.short	0x0108
        /*017a*/ 	.byte	0x14
	.zero		1


	//   ....[6]....
        /*017c*/ 	.word	0x00001f60
        /*0180*/ 	.word	0x000000ff
        /*0184*/ 	.word	0x00028008
        /*0188*/ 	.short	0x0108
        /*018a*/ 	.byte	0x14
	.zero		1


	//   ....[7]....
        /*018c*/ 	.word	0x00002040
        /*0190*/ 	.word	0x000000ff
        /*0194*/ 	.word	0x00028010
        /*0198*/ 	.short	0x0108
        /*019a*/ 	.byte	0x14
	.zero		1


	//   ....[8]....
        /*019c*/ 	.word	0x000020c0
        /*01a0*/ 	.word	0x000000ff
        /*01a4*/ 	.word	0x00028018
        /*01a8*/ 	.short	0x0108
        /*01aa*/ 	.byte	0x14
	.zero		1


	//   ....[9]....
        /*01ac*/ 	.word	0x00002210
        /*01b0*/ 	.word	0x000000ff
        /*01b4*/ 	.word	0x00028000
        /*01b8*/ 	.short	0x010a
        /*01ba*/ 	.byte	0x12
	.zero		1


	//----- nvinfo : EIATTR_NUM_MBARRIERS
	.align		4
.L_37:
        /*01bc*/ 	.byte	0x03, 0x38
        /*01be*/ 	.short	0x0004


	//----- nvinfo : EIATTR_EXIT_INSTR_OFFSETS
	.align		4
        /*01c0*/ 	.byte	0x04, 0x1c
        /*01c2*/ 	.short	(.L_39 - .L_38)


	//   ....[0]....
.L_38:
        /*01c4*/ 	.word	0x00002200


	//----- nvinfo : EIATTR_REQNTID
	.align		4
.L_39:
        /*01c8*/ 	.byte	0x04, 0x10
        /*01ca*/ 	.short	(.L_41 - .L_40)
.L_40:
        /*01cc*/ 	.word	0x00000100
        /*01d0*/ 	.word	0x00000001
        /*01d4*/ 	.word	0x00000001


	//----- nvinfo : EIATTR_CRS_STACK_SIZE
	.align		4
.L_41:
        /*01d8*/ 	.byte	0x04, 0x1e
        /*01da*/ 	.short	(.L_43 - .L_42)
.L_42:
        /*01dc*/ 	.word	0x00000000


	//----- nvinfo : EIATTR_CBANK_PARAM_SIZE
	.align		4
.L_43:
        /*01e0*/ 	.byte	0x03, 0x19
        /*01e2*/ 	.short	0x0050


	//----- nvinfo : EIATTR_PARAM_CBANK
	.align		4
        /*01e4*/ 	.byte	0x04, 0x0a
        /*01e6*/ 	.short	(.L_45 - .L_44)
	.align		4
.L_44:
        /*01e8*/ 	.word	index@(.nv.constant0.gluon_wgmma)
        /*01ec*/ 	.short	0x0210
        /*01ee*/ 	.short	0x0050


	//----- nvinfo : EIATTR_SW_WAR
	.align		4
.L_45:
        /*01f0*/ 	.byte	0x04, 0x36
        /*01f2*/ 	.short	(.L_47 - .L_46)
.L_46:
        /*01f4*/ 	.word	0x00000008
.L_47:


//--------------------- .nv.callgraph             --------------------------
	.section	.nv.callgraph,"",@"SHT_CUDA_CALLGRAPH"
	.align	4
	.sectionentsize	8
	.align		4
        /*0000*/ 	.word	0x00000000
	.align		4
        /*0004*/ 	.word	0xffffffff
	.align		4
        /*0008*/ 	.word	0x00000000
	.align		4
        /*000c*/ 	.word	0xfffffffe
	.align		4
        /*0010*/ 	.word	0x00000000
	.align		4
        /*0014*/ 	.word	0xfffffffd
	.align		4
        /*0018*/ 	.word	0x00000000
	.align		4
        /*001c*/ 	.word	0xfffffffc


//--------------------- .text.gluon_wgmma         --------------------------
	.section	.text.gluon_wgmma,"ax",@progbits
	.align	128
        .global         gluon_wgmma
        .type           gluon_wgmma,@function
        .size           gluon_wgmma,(.L_x_52 - gluon_wgmma)
        .other          gluon_wgmma,@"STO_CUDA_ENTRY STV_DEFAULT"
gluon_wgmma:
.text.gluon_wgmma:
[----:B------:R-:W-:Y:S01]  /*0000*/  LDC R1, c[0x0][0x28] ;  /* 0x00000a00ff017b82 */ /* 0x000fe20000000800 */
[----:B------:R-:W1:Y:S07]  /*0010*/  S2R R0, SR_TID.X ;  /* 0x0000000000007919 */ /* 0x000e6e0000002100 */
[----:B------:R-:W2:Y:S01]  /*0020*/  S2UR UR4, SR_CgaCtaId ;  /* 0x00000000000479c3 */ /* 0x000ea20000008800 */
[----:B------:R-:W-:Y:S01]  /*0030*/  UMOV UR20, 0x400 ;  /* 0x0000040000147882 */ /* 0x000fe20000000000 */
[----:B------:R-:W-:Y:S01]  /*0040*/  ULDC UR6, c[0x0][0xc] ;  /* 0x0000030000067ab9 */ /* 0x000fe20000000800 */
[----:B------:R-:W-:Y:S01]  /*0050*/  ULDC.64 UR26, c[0x0][0x250] ;  /* 0x00009400001a7ab9 */ /* 0x000fe20000000a00 */
[----:B------:R-:W-:Y:S04]  /*0060*/  BSSY B0, `(.L_x_0) ;  /* 0x000001f000007945 */ /* 0x000fe80003800000 */
[----:B------:R-:W3:Y:S08]  /*0070*/  LDC R4, c[0x0][0x228] ;  /* 0x00008a00ff047b82 */ /* 0x000ef00000000800 */
[----:B------:R-:W4:Y:S08]  /*0080*/  LDC R13, c[0x0][0x230] ;  /* 0x00008c00ff0d7b82 */ /* 0x000f300000000800 */
[----:B------:R-:W-:Y:S01]  /*0090*/  S2UR UR32, SR_CTAID.Y ;  /* 0x00000000002079c3 */ /* 0x000fe20000002600 */
[----:B--2---:R-:W-:-:S03]  /*00a0*/  ULEA UR20, UR4, UR20, 0x18 ;  /* 0x0000001404147291 */ /* 0x004fc6000f8ec03f */
[----:B------:R-:W-:Y:S01]  /*00b0*/  ULDC UR4, c[0x0][0x10] ;  /* 0x0000040000047ab9 */ /* 0x000fe20000000800 */
[----:B-1----:R-:W-:-:S03]  /*00c0*/  LOP3.LUT R6, R0, 0xff, RZ, 0xc0, !PT ;  /* 0x000000ff00067812 */ /* 0x002fc600078ec0ff */
[----:B------:R-:W1:Y:S01]  /*00d0*/  S2UR UR5, SR_CTAID.Z ;  /* 0x00000000000579c3 */ /* 0x000e620000002700 */
[----:B---3--:R-:W-:Y:S01]  /*00e0*/  VIADD R4, R4, 0xffffffff ;  /* 0xffffffff04047836 */ /* 0x008fe20000000000 */
[C---:B------:R-:W-:Y:S02]  /*00f0*/  ISETP.GE.U32.AND P0, PT, R6.reuse, 0x20, PT ;  /* 0x000000200600780c */ /* 0x040fe40003f06070 */
[C---:B------:R-:W-:Y:S02]  /*0100*/  ISETP.NE.U32.AND P2, PT, R6.reuse, RZ, PT ;  /* 0x000000ff0600720c */ /* 0x040fe40003f45070 */
[----:B------:R-:W-:Y:S02]  /*0110*/  LEA R12, R6, UR20, 0x2 ;  /* 0x00000014060c7c11 */ /* 0x000fe4000f8e10ff */
[----:B------:R-:W2:Y:S01]  /*0120*/  S2UR UR33, SR_CTAID.X ;  /* 0x00000000002179c3 */ /* 0x000ea20000002500 */
[----:B----4-:R-:W-:-:S06]  /*0130*/  VIADD R9, R13, 0xffffffff ;  /* 0xffffffff0d097836 */ /* 0x010fcc0000000000 */
[----:B------:R3:W-:Y:S01]  /*0140*/  @!P0 STS [R12], RZ ;  /* 0x000000ff0c008388 */ /* 0x0007e20000000800 */
[----:B------:R-:W-:-:S03]  /*0150*/  NOP ;  /* 0x0000000000007918 */ /* 0x000fc60000000000 */
[----:B------:R3:W-:Y:S01]  /*0160*/  @!P2 STS [UR20+0x24], R4 ;  /* 0x00002404ff00a988 */ /* 0x0007e20008000814 */
[----:B-1----:R-:W-:-:S03]  /*0170*/  UIMAD UR4, UR5, UR4, UR32 ;  /* 0x00000004050472a4 */ /* 0x002fc6000f8e0220 */
[----:B------:R3:W-:Y:S01]  /*0180*/  @!P2 STS [UR20+0x20], R9 ;  /* 0x00002009ff00a988 */ /* 0x0007e20008000814 */
[----:B--2---:R-:W-:-:S04]  /*0190*/  UIMAD UR4, UR4, UR6, UR33 ;  /* 0x00000006040472a4 */ /* 0x004fc8000f8e0221 */
[----:B------:R-:W-:-:S03]  /*01a0*/  UIMAD UR5, UR4, 0x180, URZ ;  /* 0x00000180040578a4 */ /* 0x000fc6000f8e023f */
[----:B------:R-:W-:Y:S01]  /*01b0*/  UMOV UR4, URZ ;  /* 0x0000003f00047c82 */ /* 0x000fe20008000000 */
[----:B------:R-:W-:-:S04]  /*01c0*/  UIADD3 UR22, UP0, UR5, UR26, URZ ;  /* 0x0000001a05167290 */ /* 0x000fc8000ff1e03f */
[----:B------:R-:W-:Y:S01]  /*01d0*/  ULEA.HI.X.SX32 UR23, UR5, UR27, 0x1, UP0 ;  /* 0x0000001b05177291 */ /* 0x000fe200080f0e3f */
[----:B---3--:R-:W-:Y:S11]  /*01e0*/  @P2 BRA `(.L_x_1) ;  /* 0x0000000000182947 */ /* 0x008ff60003800000 */
[----:B------:R-:W1:Y:S01]  /*01f0*/  LDS R2, [UR20+0x8] ;  /* 0x00000814ff027984 */ /* 0x000e620008000800 */
[----:B------:R-:W2:Y:S01]  /*0200*/  LDC.64 R10, c[0x0][0x210] ;  /* 0x00008400ff0a7b82 */ /* 0x000ea20000000a00 */
[----:B------:R-:W-:Y:S02]  /*0210*/  IMAD.MOV.U32 R3, RZ, RZ, 0x70 ;  /* 0x00000070ff037424 */ /* 0x000fe400078e00ff */
[----:B--2---:R2:W-:Y:S03]  /*0220*/  STS.64 [UR20], R10 ;  /* 0x0000000aff007988 */ /* 0x0045e60008000a14 */
[----:B-1----:R-:W-:-:S05]  /*0230*/  LOP3.LUT R2, R2, 0x10, R3, 0xd8, !PT ;  /* 0x0000001002027812 */ /* 0x002fca00078ed803 */
[----:B------:R2:W-:Y:S02]  /*0240*/  STS [UR20+0x8], R2 ;  /* 0x00000802ff007988 */ /* 0x0005e40008000814 */
.L_x_1:
[----:B------:R-:W-:Y:S05]  /*0250*/  BSYNC B0 ;  /* 0x0000000000007941 */ /* 0x000fea0003800000 */
.L_x_0:
[----:B------:R-:W-:Y:S04]  /*0260*/  BSSY B0, `(.L_x_2) ;  /* 0x000000a000007945 */ /* 0x000fe80003800000 */
[----:B------:R-:W-:Y:S05]  /*0270*/  @P2 BRA `(.L_x_3) ;  /* 0x0000000000202947 */ /* 0x000fea0003800000 */
[----:B--2---:R-:W1:Y:S01]  /*0280*/  LDS R2, [UR20+0x34] ;  /* 0x00003414ff027984 */ /* 0x004e620008000800 */
[----:B------:R-:W-:Y:S02]  /*0290*/  IMAD.MOV.U32 R3, RZ, RZ, 0x3f000000 ;  /* 0x3f000000ff037424 */ /* 0x000fe400078e00ff */
[----:B------:R-:W-:Y:S01]  /*02a0*/  @!P2 IMAD.MOV.U32 R5, RZ, RZ, 0x3f ;  /* 0x0000003fff05a424 */ /* 0x000fe200078e00ff */
[----:B------:R-:W2:Y:S02]  /*02b0*/  @!P2 LDS R8, [UR20+0x38] ;  /* 0x00003814ff08a984 */ /* 0x000ea40008000800 */
[----:B-1----:R-:W-:Y:S02]  /*02c0*/  LOP3.LUT R2, R2, 0xff000000, R3, 0xb8, !PT ;  /* 0xff00000002027812 */ /* 0x002fe400078eb803 */
[----:B--2---:R-:W-:-:S03]  /*02d0*/  @!P2 LOP3.LUT R3, R8, 0xff, R5, 0xb8, !PT ;  /* 0x000000ff0803a812 */ /* 0x004fc600078eb805 */
[----:B------:R1:W-:Y:S04]  /*02e0*/  STS [UR20+0x34], R2 ;  /* 0x00003402ff007988 */ /* 0x0003e80008000814 */
[----:B------:R1:W-:Y:S02]  /*02f0*/  @!P2 STS [UR20+0x38], R3 ;  /* 0x00003803ff00a988 */ /* 0x0003e40008000814 */
.L_x_3:
[----:B------:R-:W-:Y:S05]  /*0300*/  BSYNC B0 ;  /* 0x0000000000007941 */ /* 0x000fea0003800000 */
.L_x_2:
[----:B------:R-:W-:Y:S04]  /*0310*/  BSSY B0, `(.L_x_4) ;  /* 0x000000e000007945 */ /* 0x000fe80003800000 */
[----:B------:R-:W-:Y:S05]  /*0320*/  @P2 BRA `(.L_x_5) ;  /* 0x0000000000302947 */ /* 0x000fea0003800000 */
[----:B-1----:R-:W1:Y:S01]  /*0330*/  LDS R3, [UR20+0x34] ;  /* 0x00003414ff037984 */ /* 0x002e620008000800 */
[----:B--2---:R-:W2:Y:S03]  /*0340*/  LDC.64 R10, c[0x0][0x238] ;  /* 0x00008e00ff0a7b82 */ /* 0x004ea60000000a00 */
[----:B------:R-:W3:Y:S01]  /*0350*/  LDS R2, [UR20+0x1c] ;  /* 0x00001c14ff027984 */ /* 0x000ee20008000800 */
[C---:B--2---:R-:W-:Y:S01]  /*0360*/  SHF.L.U64.HI R8, R10.reuse, 0x1, R11 ;  /* 0x000000010a087819 */ /* 0x044fe2000001020b */
[----:B------:R-:W-:-:S03]  /*0370*/  IMAD.SHL.U32 R5, R10, 0x2, RZ ;  /* 0x000000020a057824 */ /* 0x000fc600078e00ff */
[--C-:B------:R-:W-:Y:S02]  /*0380*/  SHF.R.U32.HI R7, RZ, 0x4, R8.reuse ;  /* 0x00000004ff077819 */ /* 0x100fe40000011608 */
[----:B------:R-:W-:-:S05]  /*0390*/  SHF.R.U64 R5, R5, 0x4, R8 ;  /* 0x0000000405057819 */ /* 0x000fca0000001208 */
[----:B------:R4:W-:Y:S01]  /*03a0*/  STS [UR20+0xc], R5 ;  /* 0x00000c05ff007988 */ /* 0x0009e20008000814 */
[----:B-1----:R-:W-:Y:S02]  /*03b0*/  LOP3.LUT R3, R3, 0x7, RZ, 0xb8, !PT ;  /* 0x0000000703037812 */ /* 0x002fe400078eb8ff */
[----:B---3--:R-:W-:-:S03]  /*03c0*/  LOP3.LUT R2, R2, 0xf, R7, 0xb8, !PT ;  /* 0x0000000f02027812 */ /* 0x008fc600078eb807 */
[----:B------:R4:W-:Y:S04]  /*03d0*/  STS [UR20+0x34], R3 ;  /* 0x00003403ff007988 */ /* 0x0009e80008000814 */
[----:B------:R4:W-:Y:S02]  /*03e0*/  STS [UR20+0x1c], R2 ;  /* 0x00001c02ff007988 */ /* 0x0009e40008000814 */
.L_x_5:
[----:B------:R-:W-:Y:S05]  /*03f0*/  BSYNC B0 ;  /* 0x0000000000007941 */ /* 0x000fea0003800000 */
.L_x_4:
[----:B------:R-:W-:Y:S04]  /*0400*/  BSSY B1, `(.L_x_6) ;  /* 0x000001a000017945 */ /* 0x000fe80003800000 */
[----:B------:R-:W-:Y:S04]  /*0410*/  BSSY B0, `(.L_x_7) ;  /* 0x0000015000007945 */ /* 0x000fe80003800000 */
[----:B------:R-:W-:Y:S05]  /*0420*/  @P2 BRA `(.L_x_8) ;  /* 0x0000000000202947 */ /* 0x000fea0003800000 */
[----:B-12-4-:R-:W1:Y:S02]  /*0430*/  LDS R2, [UR20+0x34] ;  /* 0x00003414ff027984 */ /* 0x016e640008000800 */
[----:B-1----:R-:W-:-:S05]  /*0440*/  LOP3.LUT R2, R2, 0x38, RZ, 0xb8, !PT ;  /* 0x0000003802027812 */ /* 0x002fca00078eb8ff */
[----:B------:R1:W-:Y:S01]  /*0450*/  STS [UR20+0x34], R2 ;  /* 0x00003402ff007988 */ /* 0x0003e20008000814 */
[----:B------:R-:W-:Y:S05]  /*0460*/  @P2 BRA `(.L_x_9) ;  /* 0x0000000000202947 */ /* 0x000fea0003800000 */
[----:B-1----:R-:W1:Y:S01]  /*0470*/  LDS R2, [UR20+0x8] ;  /* 0x00000814ff027984 */ /* 0x002e620008000800 */
[----:B------:R-:W-:-:S05]  /*0480*/  IMAD.MOV.U32 R3, RZ, RZ, 0x780 ;  /* 0x00000780ff037424 */ /* 0x000fca00078e00ff */
[----:B-1----:R-:W-:-:S05]  /*0490*/  LOP3.LUT R2, R2, 0x500, R3, 0xd8, !PT ;  /* 0x0000050002027812 */ /* 0x002fca00078ed803 */
[----:B------:R3:W-:Y:S02]  /*04a0*/  STS [UR20+0x8], R2 ;  /* 0x00000802ff007988 */ /* 0x0007e40008000814 */
.L_x_8:
[----:B------:R-:W-:Y:S05]  /*04b0*/  @P2 BRA `(.L_x_10) ;  /* 0x0000000000282947 */ /* 0x000fea0003800000 */
[----:B-1234-:R-:W1:Y:S02]  /*04c0*/  LDS R2, [UR20+0x8] ;  /* 0x00000814ff027984 */ /* 0x01ee640008000800 */
[----:B-1----:R-:W-:-:S05]  /*04d0*/  LOP3.LUT R2, R2, 0x1800, RZ, 0xb8, !PT ;  /* 0x0000180002027812 */ /* 0x002fca00078eb8ff */
[----:B------:R2:W-:Y:S02]  /*04e0*/  STS [UR20+0x8], R2 ;  /* 0x00000802ff007988 */ /* 0x0005e40008000814 */
.L_x_9:
[----:B------:R-:W-:Y:S05]  /*04f0*/  @P2 BREAK B0 ;  /* 0x0000000000002942 */ /* 0x000fea0003800000 */
[----:B------:R-:W-:Y:S05]  /*0500*/  @P2 BRA `(.L_x_11) ;  /* 0x0000000000242947 */ /* 0x000fea0003800000 */
[----:B------:R-:W3:Y:S01]  /*0510*/  LDS R3, [UR20+0x8] ;  /* 0x00000814ff037984 */ /* 0x000ee20008000800 */
[----:B-12---:R-:W-:-:S05]  /*0520*/  IMAD.MOV.U32 R2, RZ, RZ, 0x6000 ;  /* 0x00006000ff027424 */ /* 0x006fca00078e00ff */
[----:B---3--:R-:W-:-:S04]  /*0530*/  LOP3.LUT R2, R3, 0x6000, R2, 0xd8, !PT ;  /* 0x0000600003027812 */ /* 0x008fc800078ed802 */
[----:B------:R-:W-:-:S05]  /*0540*/  LOP3.LUT R2, R2, 0x400000, RZ, 0xb8, !PT ;  /* 0x0040000002027812 */ /* 0x000fca00078eb8ff */
[----:B------:R5:W-:Y:S02]  /*0550*/  STS [UR20+0x8], R2 ;  /* 0x00000802ff007988 */ /* 0x000be40008000814 */
.L_x_10:
[----:B------:R-:W-:Y:S05]  /*0560*/  BSYNC B0 ;  /* 0x0000000000007941 */ /* 0x000fea0003800000 */
.L_x_7:
[----:B-12345:R-:W1:Y:S02]  /*0570*/  @!P2 LDS R2, [UR20+0x8] ;  /* 0x00000814ff02a984 */ /* 0x03ee640008000800 */
[----:B-1----:R-:W-:-:S05]  /*0580*/  @!P2 LOP3.LUT R2, R2, 0x8000, RZ, 0xb8, !PT ;  /* 0x000080000202a812 */ /* 0x002fca00078eb8ff */
[----:B------:R3:W-:Y:S02]  /*0590*/  @!P2 STS [UR20+0x8], R2 ;  /* 0x00000802ff00a988 */ /* 0x0007e40008000814 */
.L_x_11:
[----:B------:R-:W-:Y:S05]  /*05a0*/  BSYNC B1 ;  /* 0x0000000000017941 */ /* 0x000fea0003800000 */
.L_x_6:
[----:B------:R-:W-:Y:S05]  /*05b0*/  WARPSYNC.ALL ;  /* 0x0000000000007948 */ /* 0x000fea0003800000 */
[----:B------:R-:W-:Y:S05]  /*05c0*/  @P0 BRA `(.L_x_12) ;  /* 0x0000000000280947 */ /* 0x000fea0003800000 */
[----:B-123--:R-:W1:Y:S01]  /*05d0*/  S2R R2, SR_LANEID ;  /* 0x0000000000027919 */ /* 0x00ee620000000000 */
[----:B------:R-:W-:Y:S05]  /*05e0*/  WARPSYNC.ALL ;  /* 0x0000000000007948 */ /* 0x000fea0003800000 */
[----:B-1----:R-:W-:-:S05]  /*05f0*/  IMAD.SHL.U32 R5, R2, 0x4, RZ ;  /* 0x0000000402057824 */ /* 0x002fca00078e00ff */
[----:B------:R-:W1:Y:S01]  /*0600*/  LDS R7, [R5+UR20] ;  /* 0x0000001405077984 */ /* 0x000e620008000800 */
[----:B------:R-:W-:-:S05]  /*0610*/  IADD3 R2, P1, R5, UR22, RZ ;  /* 0x0000001605027c10 */ /* 0x000fca000ff3e0ff */
[----:B------:R-:W-:-:S05]  /*0620*/  IMAD.X R3, RZ, RZ, UR23, P1 ;  /* 0x00000017ff037e24 */ /* 0x000fca00088e06ff */
[----:B-1----:R4:W5:Y:S01]  /*0630*/  ATOMG.E.EXCH.STRONG.GPU PT, RZ, [R2], R7 ;  /* 0x0000000702ff73a8 */ /* 0x00296200041ee100 */
[----:B------:R-:W-:-:S04]  /*0640*/  DEPBAR {5,4,3,2,1,0} ;  /* 0x0000003f0000791a */ /* 0x000fc80000000000 */
[----:B------:R4:W-:Y:S01]  /*0650*/  UTMACCTL.IV [UR22] ;  /* 0x00000000160079b9 */ /* 0x0009e20008000000 */
[----:B------:R-:W-:Y:S01]  /*0660*/  NOP ;  /* 0x0000000000007918 */ /* 0x000fe20000000000 */
.L_x_12:
[----:B------:R-:W-:Y:S05]  /*0670*/  @P0 BRA `(.L_x_13) ;  /* 0x00000000000c0947 */ /* 0x000fea0003800000 */
[----:B------:R0:W-:Y:S01]  /*0680*/  UTMACMDFLUSH ;  /* 0x00000000000079b7 */ /* 0x0001e20000000000 */
[----:B------:R-:W-:Y:S05]  /*0690*/  @P0 BRA `(.L_x_13) ;  /* 0x0000000000040947 */ /* 0x000fea0003800000 */
[----:B------:R-:W-:-:S04]  /*06a0*/  DEPBAR.LE SB0, 0x0 ;  /* 0x000080000000791a */ /* 0x000fc80000000000 */
.L_x_13:
[----:B------:R-:W-:Y:S05]  /*06b0*/  WARPSYNC.ALL ;  /* 0x0000000000007948 */ /* 0x000fea0003800000 */
[----:B-----5:R-:W-:Y:S06]  /*06c0*/  BAR.SYNC.DEFER_BLOCKING 0x0 ;  /* 0x0000000000007b1d */ /* 0x020fec0000010000 */
[----:B------:R-:W-:Y:S02]  /*06d0*/  BSSY B1, `(.L_x_14) ;  /* 0x000000b000017945 */ /* 0x000fe40003800000 */
[----:B------:R-:W-:Y:S06]  /*06e0*/  BAR.SYNC.DEFER_BLOCKING 0x0 ;  /* 0x0000000000007b1d */ /* 0x000fec0000010000 */
[----:B------:R5:W-:Y:S01]  /*06f0*/  @!P0 STS [R12], RZ ;  /* 0x000000ff0c008388 */ /* 0x000be20000000800 */
[----:B------:R-:W-:Y:S01]  /*0700*/  NOP ;  /* 0x0000000000007918 */ /* 0x000fe20000000000 */
[----:B------:R-:W-:Y:S05]  /*0710*/  @P2 BRA `(.L_x_15) ;  /* 0x0000000000182947 */ /* 0x000fea0003800000 */
[----:B-1234-:R-:W1:Y:S01]  /*0720*/  LDS R2, [UR20+0x8] ;  /* 0x00000814ff027984 */ /* 0x01ee620008000800 */
[----:B------:R-:W2:Y:S01]  /*0730*/  LDC.64 R10, c[0x0][0x218] ;  /* 0x00008600ff0a7b82 */ /* 0x000ea20000000a00 */
[----:B------:R-:W-:Y:S02]  /*0740*/  IMAD.MOV.U32 R3, RZ, RZ, 0x70 ;  /* 0x00000070ff037424 */ /* 0x000fe400078e00ff */
[----:B--2---:R2:W-:Y:S03]  /*0750*/  STS.64 [UR20], R10 ;  /* 0x0000000aff007988 */ /* 0x0045e60008000a14 */
[----:B-1----:R-:W-:-:S05]  /*0760*/  LOP3.LUT R2, R2, 0x10, R3, 0xd8, !PT ;  /* 0x0000001002027812 */ /* 0x002fca00078ed803 */
[----:B------:R2:W-:Y:S02]  /*0770*/  STS [UR20+0x8], R2 ;  /* 0x00000802ff007988 */ /* 0x0005e40008000814 */
.L_x_15:
[----:B----4-:R-:W-:Y:S05]  /*0780*/  BSYNC B1 ;  /* 0x0000000000017941 */ /* 0x010fea0003800000 */
.L_x_14:
[----:B------:R-:W-:Y:S04]  /*0790*/  BSSY B2, `(.L_x_16) ;  /* 0x000000f000027945 */ /* 0x000fe80003800000 */
[----:B------:R-:W-:Y:S04]  /*07a0*/  BSSY B1, `(.L_x_17) ;  /* 0x000000c000017945 */ /* 0x000fe80003800000 */
[----:B------:R-:W-:Y:S05]  /*07b0*/  @P2 BRA `(.L_x_18) ;  /* 0x0000000000282947 */ /* 0x000fea0003800000 */
[----:B-123--:R-:W1:Y:S01]  /*07c0*/  LDS R2, [UR20+0x34] ;  /* 0x00003414ff027984 */ /* 0x00ee620008000800 */
[----:B------:R-:W-:Y:S01]  /*07d0*/  IMAD.MOV.U32 R3, RZ, RZ, 0x3f000000 ;  /* 0x3f000000ff037424 */ /* 0x000fe200078e00ff */
[----:B------:R-:W-:Y:S05]  /*07e0*/  @P2 BREAK B1 ;  /* 0x0000000000012942 */ /* 0x000fea0003800000 */
[----:B-1----:R-:W-:-:S05]  /*07f0*/  LOP3.LUT R2, R2, 0xff000000, R3, 0xb8, !PT ;  /* 0xff00000002027812 */ /* 0x002fca00078eb803 */
[----:B------:R1:W-:Y:S01]  /*0800*/  STS [UR20+0x34], R2 ;  /* 0x00003402ff007988 */ /* 0x0003e20008000814 */
[----:B------:R-:W-:Y:S05]  /*0810*/  @P2 BRA `(.L_x_19) ;  /* 0x0000000000182947 */ /* 0x000fea0003800000 */
[----:B------:R-:W2:Y:S01]  /*0820*/  LDS R3, [UR20+0x38] ;  /* 0x00003814ff037984 */ /* 0x000ea20008000800 */
[----:B-1----:R-:W-:-:S05]  /*0830*/  IMAD.MOV.U32 R2, RZ, RZ, 0xff ;  /* 0x000000ffff027424 */ /* 0x002fca00078e00ff */
[----:B--2---:R-:W-:-:S05]  /*0840*/  LOP3.LUT R2, R3, 0xff, R2, 0xb8, !PT ;  /* 0x000000ff03027812 */ /* 0x004fca00078eb802 */
[----:B------:R4:W-:Y:S02]  /*0850*/  STS [UR20+0x38], R2 ;  /* 0x00003802ff007988 */ /* 0x0009e40008000814 */
.L_x_18:
[----:B------:R-:W-:Y:S05]  /*0860*/  BSYNC B1 ;  /* 0x0000000000017941 */ /* 0x000fea0003800000 */
.L_x_17:
[----:B------:R1:W-:Y:S02]  /*0870*/  @!P2 STS [UR20+0x20], R9 ;  /* 0x00002009ff00a988 */ /* 0x0003e40008000814 */
.L_x_19:
[----:B------:R-:W-:Y:S05]  /*0880*/  BSYNC B2 ;  /* 0x0000000000027941 */ /* 0x000fea0003800000 */
.L_x_16:
[----:B------:R-:W-:Y:S05]  /*0890*/  WARPSYNC.ALL ;  /* 0x0000000000007948 */ /* 0x000fea0003800000 */
[----:B------:R-:W2:Y:S01]  /*08a0*/  LDC R5, c[0x0][0x22c] ;  /* 0x00008b00ff057b82 */ /* 0x000ea20000000800 */
[----:B------:R-:W-:Y:S01]  /*08b0*/  BSSY B2, `(.L_x_20) ;  /* 0x0000010000027945 */ /* 0x000fe20003800000 */
[----:B--2---:R-:W-:-:S05]  /*08c0*/  VIADD R5, R5, 0xffffffff ;  /* 0xffffffff05057836 */ /* 0x004fca0000000000 */
[----:B------:R2:W-:Y:S01]  /*08d0*/  @!P2 STS [UR20+0x24], R5 ;  /* 0x00002405ff00a988 */ /* 0x0005e20008000814 */
[----:B------:R-:W-:Y:S05]  /*08e0*/  @P2 BRA `(.L_x_21) ;  /* 0x0000000000302947 */ /* 0x000fea0003800000 */
[----:B------:R-:W2:Y:S01]  /*08f0*/  LDS R3, [UR20+0x34] ;  /* 0x00003414ff037984 */ /* 0x000ea20008000800 */
[----:B------:R-:W2:Y:S03]  /*0900*/  LDC.64 R10, c[0x0][0x240] ;  /* 0x00009000ff0a7b82 */ /* 0x000ea60000000a00 */
[----:B-1-34-:R-:W1:Y:S01]  /*0910*/  LDS R2, [UR20+0x1c] ;  /* 0x00001c14ff027984 */ /* 0x01ae620008000800 */
[C---:B--2---:R-:W-:Y:S01]  /*0920*/  SHF.L.U64.HI R8, R10.reuse, 0x1, R11 ;  /* 0x000000010a087819 */ /* 0x044fe2000001020b */
[----:B------:R-:W-:-:S03]  /*0930*/  IMAD.SHL.U32 R7, R10, 0x2, RZ ;  /* 0x000000020a077824 */ /* 0x000fc600078e00ff */
[--C-:B------:R-:W-:Y:S02]  /*0940*/  SHF.R.U32.HI R9, RZ, 0x4, R8.reuse ;  /* 0x00000004ff097819 */ /* 0x100fe40000011608 */
[----:B------:R-:W-:-:S05]  /*0950*/  SHF.R.U64 R7, R7, 0x4, R8 ;  /* 0x0000000407077819 */ /* 0x000fca0000001208 */
[----:B------:R2:W-:Y:S01]  /*0960*/  STS [UR20+0xc], R7 ;  /* 0x00000c07ff007988 */ /* 0x0005e20008000814 */
[----:B------:R-:W-:Y:S02]  /*0970*/  LOP3.LUT R3, R3, 0x7, RZ, 0xb8, !PT ;  /* 0x0000000703037812 */ /* 0x000fe400078eb8ff */
[----:B-1----:R-:W-:-:S03]  /*0980*/  LOP3.LUT R2, R2, 0xf, R9, 0xb8, !PT ;  /* 0x0000000f02027812 */ /* 0x002fc600078eb809 */
[----:B------:R2:W-:Y:S04]  /*0990*/  STS [UR20+0x34], R3 ;  /* 0x00003403ff007988 */ /* 0x0005e80008000814 */
[----:B------:R2:W-:Y:S02]  /*09a0*/  STS [UR20+0x1c], R2 ;  /* 0x00001c02ff007988 */ /* 0x0005e40008000814 */
.L_x_21:
[----:B------:R-:W-:Y:S05]  /*09b0*/  BSYNC B2 ;  /* 0x0000000000027941 */ /* 0x000fea0003800000 */
.L_x_20:
[----:B------:R-:W-:Y:S04]  /*09c0*/  BSSY B3, `(.L_x_22) ;  /* 0x000001a000037945 */ /* 0x000fe80003800000 */
[----:B------:R-:W-:Y:S04]  /*09d0*/  BSSY B2, `(.L_x_23) ;  /* 0x0000015000027945 */ /* 0x000fe80003800000 */
[----:B------:R-:W-:Y:S05]  /*09e0*/  @P2 BRA `(.L_x_24) ;  /* 0x0000000000202947 */ /* 0x000fea0003800000 */
[----:B-1234-:R-:W1:Y:S02]  /*09f0*/  LDS R2, [UR20+0x34] ;  /* 0x00003414ff027984 */ /* 0x01ee640008000800 */
[----:B-1----:R-:W-:-:S05]  /*0a00*/  LOP3.LUT R2, R2, 0x38, RZ, 0xb8, !PT ;  /* 0x0000003802027812 */ /* 0x002fca00078eb8ff */
[----:B------:R1:W-:Y:S01]  /*0a10*/  STS [UR20+0x34], R2 ;  /* 0x00003402ff007988 */ /* 0x0003e20008000814 */
[----:B------:R-:W-:Y:S05]  /*0a20*/  @P2 BRA `(.L_x_25) ;  /* 0x0000000000202947 */ /* 0x000fea0003800000 */
[----:B-1----:R-:W1:Y:S01]  /*0a30*/  LDS R2, [UR20+0x8] ;  /* 0x00000814ff027984 */ /* 0x002e620008000800 */
[----:B------:R-:W-:-:S05]  /*0a40*/  IMAD.MOV.U32 R3, RZ, RZ, 0x780 ;  /* 0x00000780ff037424 */ /* 0x000fca00078e00ff */
[----:B-1----:R-:W-:-:S05]  /*0a50*/  LOP3.LUT R2, R2, 0x500, R3, 0xd8, !PT ;  /* 0x0000050002027812 */ /* 0x002fca00078ed803 */
[----:B------:R1:W-:Y:S02]  /*0a60*/  STS [UR20+0x8], R2 ;  /* 0x00000802ff007988 */ /* 0x0003e40008000814 */
.L_x_24:
[----:B------:R-:W-:Y:S05]  /*0a70*/  @P2 BRA `(.L_x_26) ;  /* 0x0000000000282947 */ /* 0x000fea0003800000 */
[----:B-1234-:R-:W1:Y:S02]  /*0a80*/  LDS R2, [UR20+0x8] ;  /* 0x00000814ff027984 */ /* 0x01ee640008000800 */
[----:B-1----:R-:W-:-:S05]  /*0a90*/  LOP3.LUT R2, R2, 0x1800, RZ, 0xb8, !PT ;  /* 0x0000180002027812 */ /* 0x002fca00078eb8ff */
[----:B------:R2:W-:Y:S02]  /*0aa0*/  STS [UR20+0x8], R2 ;  /* 0x00000802ff007988 */ /* 0x0005e40008000814 */
.L_x_25:
[----:B------:R-:W-:Y:S05]  /*0ab0*/  @P2 BREAK B2 ;  /* 0x0000000000022942 */ /* 0x000fea0003800000 */
[----:B------:R-:W-:Y:S05]  /*0ac0*/  @P2 BRA `(.L_x_27) ;  /* 0x0000000000242947 */ /* 0x000fea0003800000 */
[----:B-12---:R-:W1:Y:S01]  /*0ad0*/  LDS R2, [UR20+0x8] ;  /* 0x00000814ff027984 */ /* 0x006e620008000800 */
[----:B------:R-:W-:-:S05]  /*0ae0*/  IMAD.MOV.U32 R3, RZ, RZ, 0x6000 ;  /* 0x00006000ff037424 */ /* 0x000fca00078e00ff */
[----:B-1----:R-:W-:-:S04]  /*0af0*/  LOP3.LUT R2, R2, 0x6000, R3, 0xd8, !PT ;  /* 0x0000600002027812 */ /* 0x002fc800078ed803 */
[----:B------:R-:W-:-:S05]  /*0b00*/  LOP3.LUT R2, R2, 0x400000, RZ, 0xb8, !PT ;  /* 0x0040000002027812 */ /* 0x000fca00078eb8ff */
[----:B------:R1:W-:Y:S02]  /*0b10*/  STS [UR20+0x8], R2 ;  /* 0x00000802ff007988 */ /* 0x0003e40008000814 */
.L_x_26:
[----:B------:R-:W-:Y:S05]  /*0b20*/  BSYNC B2 ;  /* 0x0000000000027941 */ /* 0x000fea0003800000 */
.L_x_23:
[----:B-1234-:R-:W1:Y:S02]  /*0b30*/  @!P2 LDS R2, [UR20+0x8] ;  /* 0x00000814ff02a984 */ /* 0x01ee640008000800 */
[----:B-1----:R-:W-:-:S05]  /*0b40*/  @!P2 LOP3.LUT R2, R2, 0x8000, RZ, 0xb8, !PT ;  /* 0x000080000202a812 */ /* 0x002fca00078eb8ff */
[----:B------:R3:W-:Y:S02]  /*0b50*/  @!P2 STS [UR20+0x8], R2 ;  /* 0x00000802ff00a988 */ /* 0x0007e40008000814 */
.L_x_27:
[----:B------:R-:W-:Y:S05]  /*0b60*/  BSYNC B3 ;  /* 0x0000000000037941 */ /* 0x000fea0003800000 */
.L_x_22:
[----:B------:R-:W-:Y:S05]  /*0b70*/  WARPSYNC.ALL ;  /* 0x0000000000007948 */ /* 0x000fea0003800000 */
[----:B------:R-:W-:-:S04]  /*0b80*/  UIADD3 UR25, UR5, 0x80, URZ ;  /* 0x0000008005197890 */ /* 0x000fc8000fffe03f */
[----:B------:R-:W-:-:S04]  /*0b90*/  UIADD3 UR24, UP0, UR25, UR26, URZ ;  /* 0x0000001a19187290 */ /* 0x000fc8000ff1e03f */
[----:B------:R-:W-:Y:S01]  /*0ba0*/  ULEA.HI.X.SX32 UR25, UR25, UR27, 0x1, UP0 ;  /* 0x0000001b19197291 */ /* 0x000fe200080f0e3f */
[----:B------:R-:W-:Y:S11]  /*0bb0*/  @P0 BRA `(.L_x_28) ;  /* 0x0000000000280947 */ /* 0x000ff60003800000 */
[----:B-123--:R-:W1:Y:S01]  /*0bc0*/  S2R R2, SR_LANEID ;  /* 0x0000000000027919 */ /* 0x00ee620000000000 */
[----:B------:R-:W-:Y:S05]  /*0bd0*/  WARPSYNC.ALL ;  /* 0x0000000000007948 */ /* 0x000fea0003800000 */
[----:B-1----:R-:W-:-:S05]  /*0be0*/  IMAD.SHL.U32 R8, R2, 0x4, RZ ;  /* 0x0000000402087824 */ /* 0x002fca00078e00ff */
[----:B------:R-:W1:Y:S01]  /*0bf0*/  LDS R7, [R8+UR20] ;  /* 0x0000001408077984 */ /* 0x000e620008000800 */
[----:B------:R-:W-:-:S05]  /*0c00*/  IADD3 R2, P1, R8, UR24, RZ ;  /* 0x0000001808027c10 */ /* 0x000fca000ff3e0ff */
[----:B------:R-:W-:-:S05]  /*0c10*/  IMAD.X R3, RZ, RZ, UR25, P1 ;  /* 0x00000019ff037e24 */ /* 0x000fca00088e06ff */
[----:B-1----:R4:W2:Y:S01]  /*0c20*/  ATOMG.E.EXCH.STRONG.GPU PT, RZ, [R2], R7 ;  /* 0x0000000702ff73a8 */ /* 0x0028a200041ee100 */
[----:B------:R-:W-:-:S04]  /*0c30*/  DEPBAR {5,4,3,2,1,0} ;  /* 0x0000003f0000791a */ /* 0x000fc80000000000 */
[----:B------:R4:W-:Y:S01]  /*0c40*/  UTMACCTL.IV [UR24] ;  /* 0x00000000180079b9 */ /* 0x0009e20008000000 */
[----:B------:R-:W-:Y:S01]  /*0c50*/  NOP ;  /* 0x0000000000007918 */ /* 0x000fe20000000000 */
.L_x_28:
[----:B------:R-:W-:Y:S05]  /*0c60*/  @P0 BRA `(.L_x_29) ;  /* 0x00000000000c0947 */ /* 0x000fea0003800000 */
[----:B------:R0:W-:Y:S01]  /*0c70*/  UTMACMDFLUSH ;  /* 0x00000000000079b7 */ /* 0x0001e20000000000 */
[----:B------:R-:W-:Y:S05]  /*0c80*/  @P0 BRA `(.L_x_29) ;  /* 0x0000000000040947 */ /* 0x000fea0003800000 */
[----:B------:R-:W-:-:S04]  /*0c90*/  DEPBAR.LE SB0, 0x0 ;  /* 0x000080000000791a */ /* 0x000fc80000000000 */
.L_x_29:
[----:B------:R-:W-:Y:S05]  /*0ca0*/  WARPSYNC.ALL ;  /* 0x0000000000007948 */ /* 0x000fea0003800000 */
[----:B--2---:R-:W-:Y:S06]  /*0cb0*/  BAR.SYNC.DEFER_BLOCKING 0x0 ;  /* 0x0000000000007b1d */ /* 0x004fec0000010000 */
[----:B------:R-:W-:Y:S02]  /*0cc0*/  BSSY B3, `(.L_x_30) ;  /* 0x000000b000037945 */ /* 0x000fe40003800000 */
[----:B------:R-:W-:Y:S06]  /*0cd0*/  BAR.SYNC.DEFER_BLOCKING 0x0 ;  /* 0x0000000000007b1d */ /* 0x000fec0000010000 */
[----:B------:R2:W-:Y:S01]  /*0ce0*/  @!P0 STS [R12], RZ ;  /* 0x000000ff0c008388 */ /* 0x0005e20000000800 */
[----:B------:R-:W-:Y:S01]  /*0cf0*/  NOP ;  /* 0x0000000000007918 */ /* 0x000fe20000000000 */
[----:B------:R-:W-:Y:S05]  /*0d00*/  @P2 BRA `(.L_x_31) ;  /* 0x0000000000182947 */ /* 0x000fea0003800000 */
[----:B-1-34-:R-:W1:Y:S01]  /*0d10*/  LDS R2, [UR20+0x8] ;  /* 0x00000814ff027984 */ /* 0x01ae620008000800 */
[----:B------:R-:W3:Y:S01]  /*0d20*/  LDC.64 R8, c[0x0][0x220] ;  /* 0x00008800ff087b82 */ /* 0x000ee20000000a00 */
[----:B------:R-:W-:Y:S02]  /*0d30*/  IMAD.MOV.U32 R3, RZ, RZ, 0x70 ;  /* 0x00000070ff037424 */ /* 0x000fe400078e00ff */
[----:B---3--:R3:W-:Y:S03]  /*0d40*/  STS.64 [UR20], R8 ;  /* 0x00000008ff007988 */ /* 0x0087e60008000a14 */
[----:B-1----:R-:W-:-:S05]  /*0d50*/  LOP3.LUT R2, R2, 0x10, R3, 0xd8, !PT ;  /* 0x0000001002027812 */ /* 0x002fca00078ed803 */
[----:B------:R3:W-:Y:S02]  /*0d60*/  STS [UR20+0x8], R2 ;  /* 0x00000802ff007988 */ /* 0x0007e40008000814 */
.L_x_31:
[----:B----4-:R-:W-:Y:S05]  /*0d70*/  BSYNC B3 ;  /* 0x0000000000037941 */ /* 0x010fea0003800000 */
.L_x_30:
[----:B------:R-:W-:Y:S04]  /*0d80*/  BSSY B4, `(.L_x_32) ;  /* 0x0000011000047945 */ /* 0x000fe80003800000 */
[----:B------:R-:W-:Y:S04]  /*0d90*/  BSSY B3, `(.L_x_33) ;  /* 0x000000e000037945 */ /* 0x000fe80003800000 */
[----:B------:R-:W-:Y:S05]  /*0da0*/  @P2 BRA `(.L_x_34) ;  /* 0x0000000000242947 */ /* 0x000fea0003800000 */
[----:B-1-3--:R-:W1:Y:S01]  /*0db0*/  LDS R2, [UR20+0x34] ;  /* 0x00003414ff027984 */ /* 0x00ae620008000800 */
[----:B------:R-:W-:-:S05]  /*0dc0*/  IMAD.MOV.U32 R3, RZ, RZ, 0x3f000000 ;  /* 0x3f000000ff037424 */ /* 0x000fca00078e00ff */
[----:B-1----:R-:W-:-:S05]  /*0dd0*/  LOP3.LUT R2, R2, 0xff000000, R3, 0xb8, !PT ;  /* 0xff00000002027812 */ /* 0x002fca00078eb803 */
[----:B------:R1:W-:Y:S01]  /*0de0*/  STS [UR20+0x34], R2 ;  /* 0x00003402ff007988 */ /* 0x0003e20008000814 */
[----:B------:R-:W-:Y:S05]  /*0df0*/  @P2 BRA `(.L_x_35) ;  /* 0x00000000001c2947 */ /* 0x000fea0003800000 */
[----:B-1----:R-:W1:Y:S01]  /*0e00*/  LDS R2, [UR20+0x38] ;  /* 0x00003814ff027984 */ /* 0x002e620008000800 */
[----:B------:R-:W-:-:S05]  /*0e10*/  IMAD.MOV.U32 R3, RZ, RZ, 0x3f ;  /* 0x0000003fff037424 */ /* 0x000fca00078e00ff */
[----:B-1----:R-:W-:-:S05]  /*0e20*/  LOP3.LUT R2, R2, 0xff, R3, 0xb8, !PT ;  /* 0x000000ff02027812 */ /* 0x002fca00078eb803 */
[----:B------:R4:W-:Y:S02]  /*0e30*/  STS [UR20+0x38], R2 ;  /* 0x00003802ff007988 */ /* 0x0009e40008000814 */
.L_x_34:
[----:B------:R-:W-:Y:S05]  /*0e40*/  @P2 BREAK B3 ;  /* 0x0000000000032942 */ /* 0x000fea0003800000 */
[----:B------:R-:W-:Y:S05]  /*0e50*/  @P2 BRA `(.L_x_36) ;  /* 0x00000000000c2947 */ /* 0x000fea0003800000 */
[----:B------:R1:W-:Y:S02]  /*0e60*/  STS [UR20+0x20], R5 ;  /* 0x00002005ff007988 */ /* 0x0003e40008000814 */
.L_x_35:
[----:B------:R-:W-:Y:S05]  /*0e70*/  BSYNC B3 ;  /* 0x0000000000037941 */ /* 0x000fea0003800000 */
.L_x_33:
[----:B------:R1:W-:Y:S02]  /*0e80*/  @!P2 STS [UR20+0x24], R4 ;  /* 0x00002404ff00a988 */ /* 0x0003e40008000814 */
.L_x_36:
[----:B------:R-:W-:Y:S05]  /*0e90*/  BSYNC B4 ;  /* 0x0000000000047941 */ /* 0x000fea0003800000 */
.L_x_32:
[----:B------:R-:W-:Y:S05]  /*0ea0*/  WARPSYNC.ALL ;  /* 0x0000000000007948 */ /* 0x000fea0003800000 */
[----:B------:R-:W-:Y:S04]  /*0eb0*/  BSSY B4, `(.L_x_37) ;  /* 0x000000e000047945 */ /* 0x000fe80003800000 */
[----:B------:R-:W-:Y:S05]  /*0ec0*/  @P2 BRA `(.L_x_38) ;  /* 0x0000000000302947 */ /* 0x000fea0003800000 */
[----:B------:R-:W5:Y:S01]  /*0ed0*/  LDS R3, [UR20+0x34] ;  /* 0x00003414ff037984 */ /* 0x000f620008000800 */
[----:B-1----:R-:W1:Y:S03]  /*0ee0*/  LDC.64 R4, c[0x0][0x248] ;  /* 0x00009200ff047b82 */ /* 0x002e660000000a00 */
[----:B---34-:R-:W3:Y:S01]  /*0ef0*/  LDS R2, [UR20+0x1c] ;  /* 0x00001c14ff027984 */ /* 0x018ee20008000800 */
[C---:B-1----:R-:W-:Y:S01]  /*0f00*/  SHF.L.U64.HI R5, R4.reuse, 0x1, R5 ;  /* 0x0000000104057819 */ /* 0x042fe20000010205 */
[----:B------:R-:W-:-:S03]  /*0f10*/  IMAD.SHL.U32 R4, R4, 0x2, RZ ;  /* 0x0000000204047824 */ /* 0x000fc600078e00ff */
[--C-:B------:R-:W-:Y:S02]  /*0f20*/  SHF.R.U32.HI R7, RZ, 0x4, R5.reuse ;  /* 0x00000004ff077819 */ /* 0x100fe40000011605 */
[----:B------:R-:W-:-:S05]  /*0f30*/  SHF.R.U64 R4, R4, 0x4, R5 ;  /* 0x0000000404047819 */ /* 0x000fca0000001205 */
[----:B------:R1:W-:Y:S01]  /*0f40*/  STS [UR20+0xc], R4 ;  /* 0x00000c04ff007988 */ /* 0x0003e20008000814 */
[----:B-----5:R-:W-:Y:S02]  /*0f50*/  LOP3.LUT R3, R3, 0x7, RZ, 0xb8, !PT ;  /* 0x0000000703037812 */ /* 0x020fe400078eb8ff */
[----:B---3--:R-:W-:-:S03]  /*0f60*/  LOP3.LUT R2, R2, 0xf, R7, 0xb8, !PT ;  /* 0x0000000f02027812 */ /* 0x008fc600078eb807 */
[----:B------:R1:W-:Y:S04]  /*0f70*/  STS [UR20+0x34], R3 ;  /* 0x00003403ff007988 */ /* 0x0003e80008000814 */
[----:B------:R1:W-:Y:S02]  /*0f80*/  STS [UR20+0x1c], R2 ;  /* 0x00001c02ff007988 */ /* 0x0003e40008000814 */
.L_x_38:
[----:B------:R-:W-:Y:S05]  /*0f90*/  BSYNC B4 ;  /* 0x0000000000047941 */ /* 0x000fea0003800000 */
.L_x_37:
        /* <DEDUP_REMOVED lines=11> */
.L_x_41:
[----:B------:R-:W-:Y:S05]  /*1050*/  @P2 BRA `(.L_x_43) ;  /* 0x0000000000282947 */ /* 0x000fea0003800000 */
[----:B-1-34-:R-:W1:Y:S02]  /*1060*/  LDS R2, [UR20+0x8] ;  /* 0x00000814ff027984 */ /* 0x01ae640008000800 */
[----:B-1----:R-:W-:-:S05]  /*1070*/  LOP3.LUT R2, R2, 0x1800, RZ, 0xb8, !PT ;  /* 0x0000180002027812 */ /* 0x002fca00078eb8ff */
[----:B------:R3:W-:Y:S02]  /*1080*/  STS [UR20+0x8], R2 ;  /* 0x00000802ff007988 */ /* 0x0007e40008000814 */
.L_x_42:
[----:B------:R-:W-:Y:S05]  /*1090*/  @P2 BREAK B5 ;  /* 0x0000000000052942 */ /* 0x000fea0003800000 */
[----:B------:R-:W-:Y:S05]  /*10a0*/  @P2 BRA `(.L_x_44) ;  /* 0x0000000000242947 */ /* 0x000fea0003800000 */
[----:B-1-3--:R-:W1:Y:S01]  /*10b0*/  LDS R2, [UR20+0x8] ;  /* 0x00000814ff027984 */ /* 0x00ae620008000800 */
[----:B------:R-:W-:-:S05]  /*10c0*/  IMAD.MOV.U32 R3, RZ, RZ, 0x6000 ;  /* 0x00006000ff037424 */ /* 0x000fca00078e00ff */
[----:B-1----:R-:W-:-:S04]  /*10d0*/  LOP3.LUT R2, R2, 0x6000, R3, 0xd8, !PT ;  /* 0x0000600002027812 */ /* 0x002fc800078ed803 */
[----:B------:R-:W-:-:S05]  /*10e0*/  LOP3.LUT R2, R2, 0x400000, RZ, 0xb8, !PT ;  /* 0x0040000002027812 */ /* 0x000fca00078eb8ff */
[----:B------:R1:W-:Y:S02]  /*10f0*/  STS [UR20+0x8], R2 ;  /* 0x00000802ff007988 */ /* 0x0003e40008000814 */
.L_x_43:
[----:B------:R-:W-:Y:S05]  /*1100*/  BSYNC B5 ;  /* 0x0000000000057941 */ /* 0x000fea0003800000 */
.L_x_40:
[----:B-1-34-:R-:W1:Y:S02]  /*1110*/  @!P2 LDS R2, [UR20+0x8] ;  /* 0x00000814ff02a984 */ /* 0x01ae640008000800 */
[----:B-1----:R-:W-:-:S05]  /*1120*/  @!P2 LOP3.LUT R2, R2, 0x8000, RZ, 0xb8, !PT ;  /* 0x000080000202a812 */ /* 0x002fca00078eb8ff */
[----:B------:R4:W-:Y:S02]  /*1130*/  @!P2 STS [UR20+0x8], R2 ;  /* 0x00000802ff00a988 */ /* 0x0009e40008000814 */
.L_x_44:
[----:B------:R-:W-:Y:S05]  /*1140*/  BSYNC B4 ;  /* 0x0000000000047941 */ /* 0x000fea0003800000 */
.L_x_39:
[----:B------:R-:W-:Y:S05]  /*1150*/  WARPSYNC.ALL ;  /* 0x0000000000007948 */ /* 0x000fea0003800000 */
[----:B------:R-:W-:Y:S01]  /*1160*/  UIADD3 UR5, UR5, 0x100, URZ ;  /* 0x0000010005057890 */ /* 0x000fe2000fffe03f */
[----:B------:R-:W-:Y:S01]  /*1170*/  ISETP.GE.AND P1, PT, R13, 0x1, PT ;  /* 0x000000010d00780c */ /* 0x000fe20003f26270 */
[----:B------:R-:W-:Y:S01]  /*1180*/  IMAD.MOV.U32 R24, RZ, RZ, RZ ;  /* 0x000000ffff187224 */ /* 0x000fe200078e00ff */
[----:B------:R-:W-:Y:S01]  /*1190*/  SHF.R.U32.HI R7, RZ, 0x5, R0 ;  /* 0x00000005ff077819 */ /* 0x000fe20000011600 */
[----:B------:R-:W-:-:S04]  /*11a0*/  UIADD3 UR26, UP0, UR5, UR26, URZ ;  /* 0x0000001a051a7290 */ /* 0x000fc8000ff1e03f */
[----:B------:R-:W-:Y:S01]  /*11b0*/  ULEA.HI.X.SX32 UR27, UR5, UR27, 0x1, UP0 ;  /* 0x0000001b051b7291 */ /* 0x000fe200080f0e3f */
[----:B------:R-:W-:Y:S11]  /*11c0*/  @P0 BRA `(.L_x_45) ;  /* 0x0000000000280947 */ /* 0x000ff60003800000 */
[----:B-1-34-:R-:W1:Y:S01]  /*11d0*/  S2R R2, SR_LANEID ;  /* 0x0000000000027919 */ /* 0x01ae620000000000 */
[----:B------:R-:W-:Y:S05]  /*11e0*/  WARPSYNC.ALL ;  /* 0x0000000000007948 */ /* 0x000fea0003800000 */
[----:B-1----:R-:W-:-:S05]  /*11f0*/  IMAD.SHL.U32 R4, R2, 0x4, RZ ;  /* 0x0000000402047824 */ /* 0x002fca00078e00ff */
[----:B------:R-:W1:Y:S01]  /*1200*/  LDS R5, [R4+UR20] ;  /* 0x0000001404057984 */ /* 0x000e620008000800 */
[----:B------:R-:W-:-:S05]  /*1210*/  IADD3 R2, P3, R4, UR26, RZ ;  /* 0x0000001a04027c10 */ /* 0x000fca000ff7e0ff */
[----:B------:R-:W-:-:S05]  /*1220*/  IMAD.X R3, RZ, RZ, UR27, P3 ;  /* 0x0000001bff037e24 */ /* 0x000fca00098e06ff */
[----:B-1----:R1:W3:Y:S01]  /*1230*/  ATOMG.E.EXCH.STRONG.GPU PT, RZ, [R2], R5 ;  /* 0x0000000502ff73a8 */ /* 0x0022e200041ee100 */
[----:B------:R-:W-:-:S04]  /*1240*/  DEPBAR {5,4,3,2,1,0} ;  /* 0x0000003f0000791a */ /* 0x000fc80000000000 */
[----:B------:R1:W-:Y:S01]  /*1250*/  UTMACCTL.IV [UR26] ;  /* 0x000000001a0079b9 */ /* 0x0003e20008000000 */
[----:B------:R-:W-:Y:S01]  /*1260*/  NOP ;  /* 0x0000000000007918 */ /* 0x000fe20000000000 */
.L_x_45:
[----:B------:R-:W-:Y:S05]  /*1270*/  @P0 BRA `(.L_x_46) ;  /* 0x00000000000c0947 */ /* 0x000fea0003800000 */
[----:B------:R0:W-:Y:S01]  /*1280*/  UTMACMDFLUSH ;  /* 0x00000000000079b7 */ /* 0x0001e20000000000 */
[----:B------:R-:W-:Y:S05]  /*1290*/  @P0 BRA `(.L_x_46) ;  /* 0x0000000000040947 */ /* 0x000fea0003800000 */
[----:B------:R-:W-:-:S04]  /*12a0*/  DEPBAR.LE SB0, 0x0 ;  /* 0x000080000000791a */ /* 0x000fc80000000000 */
.L_x_46:
[----:B------:R-:W-:Y:S05]  /*12b0*/  WARPSYNC.ALL ;  /* 0x0000000000007948 */ /* 0x000fea0003800000 */
[----:B---3--:R-:W-:Y:S01]  /*12c0*/  BAR.SYNC.DEFER_BLOCKING 0x0 ;  /* 0x0000000000007b1d */ /* 0x008fe20000010000 */
[----:B------:R-:W-:Y:S01]  /*12d0*/  R2UR UR21, R7 ;  /* 0x00000000071572ca */ /* 0x000fe200000e0000 */
[----:B------:R-:W-:Y:S01]  /*12e0*/  USHF.L.U32 UR15, UR32, 0x8, URZ ;  /* 0x00000008200f7899 */ /* 0x000fe2000800063f */
[----:B------:R-:W-:Y:S01]  /*12f0*/  IMAD.MOV.U32 R25, RZ, RZ, RZ ;  /* 0x000000ffff197224 */ /* 0x000fe200078e00ff */
[----:B------:R-:W-:Y:S02]  /*1300*/  CS2R R26, SRZ ;  /* 0x00000000001a7805 */ /* 0x000fe4000001ff00 */
[----:B------:R-:W-:Y:S01]  /*1310*/  CS2R R28, SRZ ;  /* 0x00000000001c7805 */ /* 0x000fe2000001ff00 */
[----:B------:R-:W-:Y:S01]  /*1320*/  VOTEU.ALL UP0, P2 ;  /* 0x00000000003f7886 */ /* 0x000fe20001000000 */
[----:B------:R-:W-:Y:S01]  /*1330*/  UMOV UR6, 0x1 ;  /* 0x0000000100067882 */ /* 0x000fe20000000000 */
[----:B------:R-:W-:Y:S01]  /*1340*/  VOTEU.ALL UP1, P2 ;  /* 0x00000000003f7886 */ /* 0x000fe20001020000 */
[----:B------:R-:W-:Y:S01]  /*1350*/  VOTEU.ALL UP2, P2 ;  /* 0x00000000003f7886 */ /* 0x000fe20001040000 */
[----:B------:R-:W-:Y:S01]  /*1360*/  VOTEU.ALL UP3, P2 ;  /* 0x00000000003f7886 */ /* 0x000fe20001060000 */
[----:B------:R-:W-:-:S04]  /*1370*/  @!UP0 UIADD3 UR8, -UR6, 0x100000, URZ ;  /* 0x0010000006088890 */ /* 0x000fc8000fffe13f */
[----:B------:R-:W-:Y:S02]  /*1380*/  @!UP0 USHF.L.U32 UR9, UR8, 0xb, URZ ;  /* 0x0000000b08098899 */ /* 0x000fe4000800063f */
[----:B------:R-:W-:Y:S01]  /*1390*/  @!UP0 USHF.L.U32 UR8, UR8, 0x1, URZ ;  /* 0x0000000108088899 */ /* 0x000fe2000800063f */
[----:B------:R-:W-:Y:S01]  /*13a0*/  CS2R R30, SRZ ;  /* 0x00000000001e7805 */ /* 0x000fe2000001ff00 */
        /* <DEDUP_REMOVED lines=12> */
[----:B------:R-:W-:Y:S01]  /*1470*/  VOTEU.ALL UP0, P2 ;  /* 0x00000000003f7886 */ /* 0x000fe20001000000 */
[----:B------:R-:W-:Y:S02]  /*1480*/  CS2R R38, SRZ ;  /* 0x0000000000267805 */ /* 0x000fe4000001ff00 */
[----:B------:R-:W-:Y:S02]  /*1490*/  CS2R R40, SRZ ;  /* 0x0000000000287805 */ /* 0x000fe4000001ff00 */
[----:B------:R-:W-:Y:S02]  /*14a0*/  CS2R R42, SRZ ;  /* 0x00000000002a7805 */ /* 0x000fe4000001ff00 */
[----:B------:R-:W-:Y:S01]  /*14b0*/  CS2R R44, SRZ ;  /* 0x00000000002c7805 */ /* 0x000fe2000001ff00 */
[----:B------:R-:W3:Y:S02]  /*14c0*/  FENCE.VIEW.ASYNC.S ;  /* 0x00000000000073c6 */ /* 0x000ee40000000000 */
[----:B---3--:R-:W3:Y:S02]  /*14d0*/  @!UP0 SYNCS.EXCH.64 URZ, [UR20+0x28000], UR8 ;  /* 0x02800008143f85b2 */ /* 0x008ee40008000100 */
[----:B---3--:R-:W-:Y:S01]  /*14e0*/  BAR.SYNC.DEFER_BLOCKING 0x0 ;  /* 0x0000000000007b1d */ /* 0x008fe20000010000 */
[----:B------:R-:W-:-:S02]  /*14f0*/  CS2R R46, SRZ ;  /* 0x00000000002e7805 */ /* 0x000fc4000001ff00 */
[----:B------:R-:W-:Y:S02]  /*1500*/  CS2R R48, SRZ ;  /* 0x0000000000307805 */ /* 0x000fe4000001ff00 */
[----:B------:R-:W-:Y:S02]  /*1510*/  CS2R R50, SRZ ;  /* 0x0000000000327805 */ /* 0x000fe4000001ff00 */
[----:B------:R-:W-:Y:S02]  /*1520*/  CS2R R52, SRZ ;  /* 0x0000000000347805 */ /* 0x000fe4000001ff00 */
[----:B------:R-:W-:Y:S02]  /*1530*/  CS2R R54, SRZ ;  /* 0x0000000000367805 */ /* 0x000fe4000001ff00 */
[----:B------:R-:W-:Y:S02]  /*1540*/  CS2R R56, SRZ ;  /* 0x0000000000387805 */ /* 0x000fe4000001ff00 */
        /* <DEDUP_REMOVED lines=14> */
[----:B------:R-:W-:Y:S01]  /*1630*/  CS2R R86, SRZ ;  /* 0x0000000000567805 */ /* 0x000fe2000001ff00 */
[----:B------:R3:W4:Y:S02]  /*1640*/  @!UP1 SYNCS.EXCH.64 URZ, [UR20+0x28008], UR10 ;  /* 0x0280080a143f95b2 */ /* 0x0007240008000100 */
[----:B----4-:R-:W-:Y:S01]  /*1650*/  BAR.SYNC.DEFER_BLOCKING 0x0 ;  /* 0x0000000000007b1d */ /* 0x010fe20000010000 */
[----:B---3--:R-:W-:-:S05]  /*1660*/  USHF.L.U32 UR11, UR33, 0x6, URZ ;  /* 0x00000006210b7899 */ /* 0x008fca000800063f */
[----:B------:R3:W4:Y:S02]  /*1670*/  @!UP2 SYNCS.EXCH.64 URZ, [UR20+0x28010], UR12 ;  /* 0x0280100c143fa5b2 */ /* 0x0007240008000100 */
[----:B----4-:R-:W-:Y:S06]  /*1680*/  BAR.SYNC.DEFER_BLOCKING 0x0 ;  /* 0x0000000000007b1d */ /* 0x010fec0000010000 */
[----:B------:R3:W4:Y:S01]  /*1690*/  @!UP3 SYNCS.EXCH.64 URZ, [UR20+0x28018], UR6 ;  /* 0x02801806143fb5b2 */ /* 0x0007220008000100 */
[----:B------:R-:W-:Y:S05]  /*16a0*/  @!P1 BRA `(.L_x_47) ;  /* 0x0000000400909947 */ /* 0x000fea0003800000 */
        /* <DEDUP_REMOVED lines=32> */
[----:B------:R-:W-:Y:S01]  /*18b0*/  UMOV UR5, URZ ;  /* 0x0000003f00057c82 */ /* 0x000fe20008000000 */
[----:B------:R-:W-:-:S05]  /*18c0*/  UMOV UR10, URZ ;  /* 0x0000003f000a7c82 */ /* 0x000fca0008000000 */
.L_x_49:
[----:B----4-:R-:W-:Y:S01]  /*18d0*/  BAR.SYNC.DEFER_BLOCKING 0x0 ;  /* 0x0000000000007b1d */ /* 0x010fe20000010000 */
[----:B------:R-:W-:Y:S01]  /*18e0*/  ULEA UR18, UR5, UR20, 0x3 ;  /* 0x0000001405127291 */ /* 0x000fe2000f8e183f */
[----:B-1----:R-:W-:Y:S01]  /*18f0*/  @!P2 IMAD.MOV.U32 R2, RZ, RZ, 0xa000 ;  /* 0x0000a000ff02a424 */ /* 0x002fe200078e00ff */
[----:B------:R-:W-:Y:S01]  /*1900*/  ELECT P0, URZ, PT ;  /* 0x00000000003f782f */ /* 0x000fe20003800000 */
[----:B------:R-:W-:-:S03]  /*1910*/  ULEA UR8, UR5, UR20, 0xd ;  /* 0x0000001405087291 */ /* 0x000fc6000f8e683f */
[----:B------:R-:W-:Y:S02]  /*1920*/  ISETP.LT.U32.AND P0, PT, R6, 0x20, P0 ;  /* 0x000000200600780c */ /* 0x000fe40000701070 */
[----:B------:R-:W-:Y:S01]  /*1930*/  ELECT P1, URZ, PT ;  /* 0x00000000003f782f */ /* 0x000fe20003820000 */
[----:B------:R-:W-:-:S03]  /*1940*/  UIADD3 UR8, UR8, 0x20000, URZ ;  /* 0x0002000008087890 */ /* 0x000fc6000fffe03f */
[----:B------:R-:W-:Y:S01]  /*1950*/  ISETP.LT.U32.AND P1, PT, R6, 0x20, P1 ;  /* 0x000000200600780c */ /* 0x000fe20000f21070 */
[----:B---3--:R-:W-:Y:S01]  /*1960*/  ULEA UR12, UR5, UR20, 0xf ;  /* 0x00000014050c7291 */ /* 0x008fe2000f8e783f */
[----:B------:R-:W-:-:S05]  /*1970*/  UMOV UR14, UR10 ;  /* 0x0000000a000e7c82 */ /* 0x000fca0008000000 */
[----:B------:R-:W-:Y:S01]  /*1980*/  VOTEU.ANY UP0, P0 ;  /* 0x00000000003f7886 */ /* 0x000fe20000000100 */
[----:B------:R-:W-:Y:S01]  /*1990*/  VOTEU.ANY UP2, P0 ;  /* 0x00000000003f7886 */ /* 0x000fe20000040100 */
[----:B------:R1:W-:Y:S03]  /*19a0*/  @!P2 SYNCS.ARRIVE.TRANS64 RZ, [UR18+0x28000], R2 ;  /* 0x02800002ffffa9a7 */ /* 0x0003e60008000012 */
[----:B------:R-:W-:Y:S01]  /*19b0*/  @UP0 UIADD3 UR9, UR18, 0x28000, URZ ;  /* 0x0002800012090890 */ /* 0x000fe2000fffe03f */
[----:B------:R-:W-:Y:S01]  /*19c0*/  @UP0 UMOV UR6, UR22 ;  /* 0x0000001600060c82 */ /* 0x000fe20008000000 */
[----:B------:R-:W-:Y:S01]  /*19d0*/  @UP0 UMOV UR7, UR23 ;  /* 0x0000001700070c82 */ /* 0x000fe20008000000 */
[----:B------:R-:W-:Y:S01]  /*19e0*/  BAR.SYNC.DEFER_BLOCKING 0x0 ;  /* 0x0000000000007b1d */ /* 0x000fe20000010000 */
[----:B-1----:R-:W-:-:S05]  /*19f0*/  IMAD.U32 R2, RZ, RZ, UR4 ;  /* 0x00000004ff027e24 */ /* 0x002fca000f8e00ff */
[----:B------:R-:W-:Y:S01]  /*1a00*/  VOTEU.ANY UP1, P1 ;  /* 0x00000000003f7886 */ /* 0x000fe20000820100 */
[----:B------:R-:W-:Y:S01]  /*1a10*/  VOTEU.ANY UP3, P1 ;  /* 0x00000000003f7886 */ /* 0x000fe20000860100 */
[----:B------:R-:W-:-:S03]  /*1a20*/  SHF.L.U32 R2, R2, 0x1f, RZ ;  /* 0x0000001f02027819 */ /* 0x000fc600000006ff */
[----:B------:R-:W-:Y:S01]  /*1a30*/  @UP1 UIADD3 UR13, UR18, 0x28000, URZ ;  /* 0x00028000120d1890 */ /* 0x000fe2000fffe03f */
[----:B------:R-:W-:Y:S01]  /*1a40*/  @UP1 UMOV UR16, UR24 ;  /* 0x0000001800101c82 */ /* 0x000fe20008000000 */
[----:B------:R-:W-:Y:S01]  /*1a50*/  @UP1 UMOV UR17, UR25 ;  /* 0x0000001900111c82 */ /* 0x000fe20008000000 */
[----:B------:R1:W-:Y:S01]  /*1a60*/  @UP2 UTMALDG.2D [UR8], [UR6] ;  /* 0x00000008060025b4 */ /* 0x0003e20008008000 */
[----:B------:R3:W-:Y:S06]  /*1a70*/  MEMBAR.ALL.CTA ;  /* 0x0000000000007992 */ /* 0x0007ec0000008000 */
[----:B---3--:R-:W3:Y:S02]  /*1a80*/  FENCE.VIEW.ASYNC.S ;  /* 0x00000000000073c6 */ /* 0x008ee40000000000 */
[----:B---3--:R-:W-:Y:S06]  /*1a90*/  BAR.SYNC.DEFER_BLOCKING 0x0 ;  /* 0x0000000000007b1d */ /* 0x008fec0000010000 */
[----:B------:R1:W-:Y:S02]  /*1aa0*/  @UP3 UTMALDG.2D [UR12], [UR16] ;  /* 0x0000000c100035b4 */ /* 0x0003e40008008000 */
[----:B------:R-:W-:Y:S06]  /*1ab0*/  BAR.SYNC.DEFER_BLOCKING 0x0 ;  /* 0x0000000000007b1d */ /* 0x000fec0000010000 */
[----:B------:R-:W3:Y:S02]  /*1ac0*/  SYNCS.PHASECHK.TRANS64.TRYWAIT P0, [UR18+0x28000], R2 ;  /* 0x02800002ff0075a7 */ /* 0x000ee40008000152 */
[----:B-1-3--:R-:W-:Y:S05]  /*1ad0*/  @!P0 BRA `(.L_x_48) ;  /* 0x0000000400cc8947 */ /* 0x00afea0003800000 */
.L_x_50:
[----:B------:R-:W-:Y:S01]  /*1ae0*/  USHF.L.U32 UR6, UR21, 0x8, URZ ;  /* 0x0000000815067899 */ /* 0x000fe2000800063f */
[----:B------:R-:W-:Y:S02]  /*1af0*/  WARPGROUP.DEPBAR.LE gsb0, 0x0 ;  /* 0x00008000000079c5 */ /* 0x000fe40000010000 */
[----:B------:R-:W-:Y:S01]  /*1b00*/  USHF.R.U32.HI UR16, URZ, 0x4, UR8 ;  /* 0x000000043f107899 */ /* 0x000fe20008011608 */
[----:B------:R-:W-:Y:S01]  /*1b10*/  WARPGROUP.ARRIVE ;  /* 0x00000000000079c5 */ /* 0x000fe20000000000 */
[----:B------:R-:W-:Y:S01]  /*1b20*/  ULOP3.LUT UR6, UR6, 0x400, URZ, 0xc0, !UPT ;  /* 0x0000040006067892 */ /* 0x000fe2000f8ec03f */
[----:B------:R-:W1:Y:S01]  /*1b30*/  LDC R2, c[0x0][0x230] ;  /* 0x00008c00ff027b82 */ /* 0x000e620000000800 */
[----:B------:R-:W-:Y:S02]  /*1b40*/  USGXT.U32 UR16, UR16, 0xe ;  /* 0x0000000e1010789a */ /* 0x000fe40008000000 */
[----:B------:R-:W-:Y:S01]  /*1b50*/  ULEA.HI UR6, UR12, UR6, URZ, 0x1c ;  /* 0x000000060c067291 */ /* 0x000fe2000f8fe03f */
[----:B------:R-:W-:Y:S01]  /*1b60*/  UMOV UR17, 0x40000040 ;  /* 0x4000004000117882 */ /* 0x000fe20000000000 */
[----:B------:R-:W-:-:S02]  /*1b70*/  UMOV UR19, 0x40000040 ;  /* 0x4000004000137882 */ /* 0x000fc40000000000 */
[----:B------:R-:W-:Y:S01]  /*1b80*/  ULOP3.LUT UR18, UR6, 0x3fff, URZ, 0xc0, !UPT ;  /* 0x00003fff06127892 */ /* 0x000fe2000f8ec03f */
[----:B------:R-:W-:Y:S02]  /*1b90*/  UMOV UR7, URZ ;  /* 0x0000003f00077c82 */ /* 0x000fe40008000000 */
[----:B------:R-:W-:Y:S01]  /*1ba0*/  UMOV UR6, URZ ;  /* 0x0000003f00067c82 */ /* 0x000fe20008000000 */
[----:B------:R-:W-:Y:S02]  /*1bb0*/  UIADD3 UR10, UR10, 0x40, URZ ;  /* 0x000000400a0a7890 */ /* 0x000fe4000fffe03f */
[----:B------:R-:W-:-:S03]  /*1bc0*/  UIADD3 UR5, UR5, 0x1, URZ ;  /* 0x0000000105057890 */ /* 0x000fc6000fffe03f */
[----:B------:R-:W-:Y:S01]  /*1bd0*/  HGMMA.64x128x16.F32.BF16 R24, gdesc[UR16], R24 ;  /* 0x01e00000101879f0 */ /* 0x000fe20008701818 */
[----:B------:R-:W-:Y:S02]  /*1be0*/  UIADD3 UR16, UP0, UR16, 0x2, URZ ;  /* 0x0000000210107890 */ /* 0x000fe4000ff1e03f */
[----:B------:R-:W-:Y:S02]  /*1bf0*/  UIADD3 UR18, UP1, UR18, 0x2, URZ ;  /* 0x0000000212127890 */ /* 0x000fe4000ff3e03f */
[----:B------:R-:W-:Y:S02]  /*1c00*/  UIADD3.X UR17, UR6, 0x40000040, URZ, UP0, !UPT ;  /* 0x4000004006117890 */ /* 0x000fe400087fe43f */
[----:B------:R-:W-:Y:S01]  /*1c10*/  UIADD3.X UR19, UR7, 0x40000040, URZ, UP1, !UPT ;  /* 0x4000004007137890 */ /* 0x000fe20008ffe43f */
[----:B-1----:R-:W-:Y:S01]  /*1c20*/  ISETP.LE.AND P0, PT, R2, UR10, PT ;  /* 0x0000000a02007c0c */ /* 0x002fe2000bf03270 */
[----:B------:R-:W-:Y:S02]  /*1c30*/  UIADD3.64 UR28, UR16, 0x2, URZ ;  /* 0x00000002101c7897 */ /* 0x000fe4000fffe03f */
[----:B------:R-:W-:-:S02]  /*1c40*/  UIADD3.64 UR30, UR18, 0x2, URZ ;  /* 0x00000002121e7897 */ /* 0x000fc4000fffe03f */
[----:B------:R-:W-:-:S04]  /*1c50*/  UISETP.NE.U32.AND UP0, UPT, UR5, 0x4, UPT ;  /* 0x000000040500788c */ /* 0x000fc8000bf05070 */
[----:B------:R-:W-:Y:S02]  /*1c60*/  USEL UR6, URZ, 0x1, UP0 ;  /* 0x000000013f067887 */ /* 0x000fe40008000000 */
[----:B------:R-:W-:Y:S02]  /*1c70*/  USEL UR5, UR5, URZ, UP0 ;  /* 0x0000003f05057287 */ /* 0x000fe40008000000 */
[----:B------:R-:W-:Y:S01]  /*1c80*/  ULOP3.LUT UR4, UR4, UR6, URZ, 0x3c, !UPT ;  /* 0x0000000604047292 */ /* 0x000fe2000f8e3c3f */
[----:B------:R-:W-:Y:S01]  /*1c90*/  HGMMA.64x128x16.F32.BF16 R24, gdesc[UR16], R24 ;  /* 0x01e00000101879f0 */ /* 0x000fe20008701818 */
[----:B------:R-:W-:Y:S02]  /*1ca0*/  UIADD3.64 UR16, UR16, 0x4, URZ ;  /* 0x0000000410107897 */ /* 0x000fe4000fffe03f */
[----:B------:R-:W-:-:S09]  /*1cb0*/  UIADD3.64 UR18, UR18, 0x4, URZ ;  /* 0x0000000412127897 */ /* 0x000fd2000fffe03f */
[----:B------:R-:W-:-:S12]  /*1cc0*/  HGMMA.64x128x16.F32.BF16 R24, gdesc[UR28], R24 ;  /* 0x01e000001c1879f0 */ /* 0x000fd80008701818 */
[----:B------:R-:W-:Y:S01]  /*1cd0*/  HGMMA.64x128x16.F32.BF16 R24, gdesc[UR16], R24, gsb0 ;  /* 0x01e00000101879f0 */ /* 0x000fe20008001818 */
[----:B------:R-:W-:Y:S05]  /*1ce0*/  @!P0 BRA `(.L_x_49) ;  /* 0xfffffff800f88947 */ /* 0x000fea000383ffff */
.L_x_47:
[----:B------:R-:W-:Y:S02]  /*1cf0*/  WARPGROUP.DEPBAR.LE gsb0, 0x0 ;  /* 0x00008000000079c5 */ /* 0x000fe40000010000 */
[----:B----4-:R-:W-:Y:S01]  /*1d00*/  BAR.SYNC.DEFER_BLOCKING 0x0 ;  /* 0x0000000000007b1d */ /* 0x010fe20000010000 */
[C---:B-1----:R-:W-:Y:S01]  /*1d10*/  IMAD.SHL.U32 R2, R0.reuse, 0x80, RZ ;  /* 0x0000008000027824 */ /* 0x042fe200078e00ff */
[----:B------:R-:W-:Y:S01]  /*1d20*/  F2FP.BF16.F32.PACK_AB R24, R25, R24 ;  /* 0x000000181918723e */ /* 0x000fe200000010ff */
[----:B------:R-:W-:Y:S01]  /*1d30*/  IMAD.SHL.U32 R3, R0, 0x40, RZ ;  /* 0x0000004000037824 */ /* 0x000fe200078e00ff */
[----:B------:R-:W-:Y:S02]  /*1d40*/  F2FP.BF16.F32.PACK_AB R25, R27, R26 ;  /* 0x0000001a1b19723e */ /* 0x000fe400000010ff */
[----:B------:R-:W-:Y:S02]  /*1d50*/  ELECT P0, URZ, PT ;  /* 0x00000000003f782f */ /* 0x000fe40003800000 */
[----:B------:R-:W-:Y:S01]  /*1d60*/  LOP3.LUT R2, R2, 0x4780, RZ, 0xc0, !PT ;  /* 0x0000478002027812 */ /* 0x000fe200078ec0ff */
[----:B------:R-:W-:Y:S01]  /*1d70*/  ULOP3.LUT UR21, UR21, 0x3, URZ, 0xc0, !UPT ;  /* 0x0000000315157892 */ /* 0x000fe2000f8ec03f */
[----:B------:R-:W-:Y:S01]  /*1d80*/  F2FP.BF16.F32.PACK_AB R56, R57, R56 ;  /* 0x000000383938723e */ /* 0x000fe200000010ff */
[----:B------:R-:W-:Y:S01]  /*1d90*/  UMOV UR10, UR11 ;  /* 0x0000000b000a7c82 */ /* 0x000fe20008000000 */
[----:B------:R-:W-:Y:S01]  /*1da0*/  LOP3.LUT R4, R2, 0x1800, R3, 0xf8, !PT ;  /* 0x0000180002047812 */ /* 0x000fe200078ef803 */
[----:B------:R-:W-:Y:S01]  /*1db0*/  IMAD.SHL.U32 R2, R0, 0x10, RZ ;  /* 0x0000001000027824 */ /* 0x000fe200078e00ff */
[----:B------:R-:W-:Y:S01]  /*1dc0*/  F2FP.BF16.F32.PACK_AB R26, R29, R28 ;  /* 0x0000001c1d1a723e */ /* 0x000fe200000010ff */
[----:B------:R-:W-:Y:S01]  /*1dd0*/  ULEA UR9, UR21, UR15, 0x6 ;  /* 0x0000000f15097291 */ /* 0x000fe2000f8e303f */
[----:B------:R-:W-:Y:S01]  /*1de0*/  F2FP.BF16.F32.PACK_AB R27, R31, R30 ;  /* 0x0000001e1f1b723e */ /* 0x000fe200000010ff */
[----:B------:R-:W-:Y:S01]  /*1df0*/  ULEA UR8, UR21, UR20, 0xd ;  /* 0x0000001415087291 */ /* 0x000fe2000f8e683f */
[----:B------:R-:W-:-:S02]  /*1e00*/  LOP3.LUT R3, R2, 0x70, RZ, 0xc0, !PT ;  /* 0x0000007002037812 */ /* 0x000fc400078ec0ff */
[----:B------:R-:W-:Y:S02]  /*1e10*/  F2FP.BF16.F32.PACK_AB R32, R33, R32 ;  /* 0x000000202120723e */ /* 0x000fe400000010ff */
[----:B------:R-:W-:Y:S02]  /*1e20*/  LOP3.LUT R3, R3, 0x10, R0, 0x78, !PT ;  /* 0x0000001003037812 */ /* 0x000fe400078e7800 */
[----:B------:R-:W-:Y:S01]  /*1e30*/  F2FP.BF16.F32.PACK_AB R57, R59, R58 ;  /* 0x0000003a3b39723e */ /* 0x000fe200000010ff */
[----:B------:R-:W1:Y:S02]  /*1e40*/  @!P2 SYNCS.CCTL.IV [UR20+0x28000] ;  /* 0x02800000ff00a9b1 */ /* 0x000e640008000014 */
[----:B-1----:R-:W-:Y:S01]  /*1e50*/  BAR.SYNC.DEFER_BLOCKING 0x0 ;  /* 0x0000000000007b1d */ /* 0x002fe20000010000 */
[----:B------:R-:W-:Y:S02]  /*1e60*/  LOP3.LUT R3, R4, R3, RZ, 0xfc, !PT ;  /* 0x0000000304037212 */ /* 0x000fe400078efcff */
[----:B------:R-:W-:-:S02]  /*1e70*/  F2FP.BF16.F32.PACK_AB R33, R35, R34 ;  /* 0x000000222321723e */ /* 0x000fc400000010ff */
[C---:B------:R-:W-:Y:S01]  /*1e80*/  LOP3.LUT R2, R3.reuse, 0x20, RZ, 0x3c, !PT ;  /* 0x0000002003027812 */ /* 0x040fe200078e3cff */
[C---:B------:R-:W-:Y:S01]  /*1e90*/  VIADD R0, R3.reuse, UR20 ;  /* 0x0000001403007c36 */ /* 0x040fe20008000000 */
[----:B------:R-:W-:Y:S02]  /*1ea0*/  LOP3.LUT R4, R3, 0x40, RZ, 0x3c, !PT ;  /* 0x0000004003047812 */ /* 0x000fe400078e3cff */
[----:B------:R-:W-:Y:S01]  /*1eb0*/  F2FP.BF16.F32.PACK_AB R58, R61, R60 ;  /* 0x0000003c3d3a723e */ /* 0x000fe200000010ff */
[----:B------:R-:W-:Y:S01]  /*1ec0*/  VIADD R2, R2, UR20 ;  /* 0x0000001402027c36 */ /* 0x000fe20008000000 */
[----:B------:R-:W-:Y:S01]  /*1ed0*/  F2FP.BF16.F32.PACK_AB R59, R63, R62 ;  /* 0x0000003e3f3b723e */ /* 0x000fe200000010ff */
[----:B------:R-:W-:Y:S01]  /*1ee0*/  VIADD R4, R4, UR20 ;  /* 0x0000001404047c36 */ /* 0x000fe20008000000 */
[----:B------:R-:W-:Y:S02]  /*1ef0*/  F2FP.BF16.F32.PACK_AB R64, R65, R64 ;  /* 0x000000404140723e */ /* 0x000fe400000010ff */
[----:B------:R-:W-:-:S02]  /*1f00*/  LOP3.LUT R3, R3, 0x60, RZ, 0x3c, !PT ;  /* 0x0000006003037812 */ /* 0x000fc400078e3cff */
[----:B------:R-:W-:Y:S02]  /*1f10*/  F2FP.BF16.F32.PACK_AB R34, R37, R36 ;  /* 0x000000242522723e */ /* 0x000fe400000010ff */
[----:B------:R-:W-:Y:S01]  /*1f20*/  F2FP.BF16.F32.PACK_AB R35, R39, R38 ;  /* 0x000000262723723e */ /* 0x000fe200000010ff */
[----:B------:R-:W-:Y:S01]  /*1f30*/  VIADD R3, R3, UR20 ;  /* 0x0000001403037c36 */ /* 0x000fe20008000000 */
[----:B------:R-:W-:Y:S02]  /*1f40*/  F2FP.BF16.F32.PACK_AB R40, R41, R40 ;  /* 0x000000282928723e */ /* 0x000fe400000010ff */
[----:B------:R-:W-:Y:S01]  /*1f50*/  F2FP.BF16.F32.PACK_AB R65, R67, R66 ;  /* 0x000000424341723e */ /* 0x000fe200000010ff */
[----:B------:R-:W1:Y:S02]  /*1f60*/  @!P2 SYNCS.CCTL.IV [UR20+0x28008] ;  /* 0x02800800ff00a9b1 */ /* 0x000e640008000014 */
[----:B-1----:R-:W-:Y:S01]  /*1f70*/  BAR.SYNC.DEFER_BLOCKING 0x0 ;  /* 0x0000000000007b1d */ /* 0x002fe20000010000 */
[----:B------:R-:W-:-:S02]  /*1f80*/  F2FP.BF16.F32.PACK_AB R41, R43, R42 ;  /* 0x0000002a2b29723e */ /* 0x000fc400000010ff */
[----:B------:R-:W-:Y:S02]  /*1f90*/  F2FP.BF16.F32.PACK_AB R66, R69, R68 ;  /* 0x000000444542723e */ /* 0x000fe400000010ff */
[----:B------:R-:W-:Y:S02]  /*1fa0*/  F2FP.BF16.F32.PACK_AB R67, R71, R70 ;  /* 0x000000464743723e */ /* 0x000fe400000010ff */
[----:B------:R-:W-:Y:S02]  /*1fb0*/  F2FP.BF16.F32.PACK_AB R72, R73, R72 ;  /* 0x000000484948723e */ /* 0x000fe400000010ff */
[----:B------:R-:W-:Y:S02]  /*1fc0*/  F2FP.BF16.F32.PACK_AB R42, R45, R44 ;  /* 0x0000002c2d2a723e */ /* 0x000fe400000010ff */
[----:B------:R-:W-:Y:S02]  /*1fd0*/  F2FP.BF16.F32.PACK_AB R43, R47, R46 ;  /* 0x0000002e2f2b723e */ /* 0x000fe400000010ff */
[----:B------:R-:W-:-:S02]  /*1fe0*/  F2FP.BF16.F32.PACK_AB R48, R49, R48 ;  /* 0x000000303130723e */ /* 0x000fc400000010ff */
[----:B------:R-:W-:Y:S02]  /*1ff0*/  F2FP.BF16.F32.PACK_AB R73, R75, R74 ;  /* 0x0000004a4b49723e */ /* 0x000fe400000010ff */
[----:B------:R-:W-:Y:S02]  /*2000*/  F2FP.BF16.F32.PACK_AB R49, R51, R50 ;  /* 0x000000323331723e */ /* 0x000fe400000010ff */
[----:B------:R-:W-:Y:S02]  /*2010*/  F2FP.BF16.F32.PACK_AB R74, R77, R76 ;  /* 0x0000004c4d4a723e */ /* 0x000fe400000010ff */
        /* <DEDUP_REMOVED lines=9> */
[----:B------:R-:W-:Y:S01]  /*20b0*/  ISETP.LT.U32.AND P0, PT, R6, 0x80, P0 ;  /* 0x000000800600780c */ /* 0x000fe20000701070 */
[----:B------:R-:W1:Y:S02]  /*20c0*/  @!P2 SYNCS.CCTL.IV [UR20+0x28018] ;  /* 0x02801800ff00a9b1 */ /* 0x000e640008000014 */
[----:B-1----:R-:W-:Y:S10]  /*20d0*/  STSM.16.M88.4 [R0], R24 ;  /* 0x0000001800007844 */ /* 0x002ff40000000200 */
[----:B------:R-:W-:Y:S01]  /*20e0*/  VOTEU.ANY UP0, P0 ;  /* 0x00000000003f7886 */ /* 0x000fe20000000100 */
[----:B------:R-:W-:Y:S01]  /*20f0*/  VOTEU.ANY UP1, P0 ;  /* 0x00000000003f7886 */ /* 0x000fe20000020100 */
[----:B------:R-:W-:Y:S03]  /*2100*/  STSM.16.M88.4 [R0+0x2000], R56 ;  /* 0x0020003800007844 */ /* 0x000fe60000000200 */
[----:B---3--:R-:W-:Y:S01]  /*2110*/  @UP0 UMOV UR6, UR26 ;  /* 0x0000001a00060c82 */ /* 0x008fe20008000000 */
[----:B------:R-:W-:Y:S01]  /*2120*/  @UP0 UMOV UR7, UR27 ;  /* 0x0000001b00070c82 */ /* 0x000fe20008000000 */
[----:B------:R-:W-:Y:S04]  /*2130*/  STSM.16.M88.4 [R2], R32 ;  /* 0x0000002002007844 */ /* 0x000fe80000000200 */
[----:B------:R-:W-:Y:S04]  /*2140*/  STSM.16.M88.4 [R2+0x2000], R64 ;  /* 0x0020004002007844 */ /* 0x000fe80000000200 */
[----:B------:R-:W-:Y:S04]  /*2150*/  STSM.16.M88.4 [R4], R40 ;  /* 0x0000002804007844 */ /* 0x000fe80000000200 */
[----:B------:R-:W-:Y:S04]  /*2160*/  STSM.16.M88.4 [R4+0x2000], R72 ;  /* 0x0020004804007844 */ /* 0x000fe80000000200 */
[----:B------:R-:W-:Y:S04]  /*2170*/  STSM.16.M88.4 [R3], R48 ;  /* 0x0000003003007844 */ /* 0x000fe80000000200 */
[----:B------:R-:W-:Y:S01]  /*2180*/  STSM.16.M88.4 [R3+0x2000], R80 ;  /* 0x0020005003007844 */ /* 0x000fe20000000200 */
[----:B------:R1:W-:Y:S06]  /*2190*/  MEMBAR.ALL.CTA ;  /* 0x0000000000007992 */ /* 0x0003ec0000008000 */
[----:B-1----:R-:W1:Y:S02]  /*21a0*/  FENCE.VIEW.ASYNC.S ;  /* 0x00000000000073c6 */ /* 0x002e640000000000 */
[----:B-1----:R-:W-:Y:S06]  /*21b0*/  BAR.SYNC.DEFER_BLOCKING 0x0 ;  /* 0x0000000000007b1d */ /* 0x002fec0000010000 */
[----:B------:R1:W-:Y:S01]  /*21c0*/  @UP1 UTMASTG.2D [UR8], [UR6] ;  /* 0x00000008060013b5 */ /* 0x0003e20008008000 */
[----:B------:R0:W-:Y:S01]  /*21d0*/  UTMACMDFLUSH ;  /* 0x00000000000079b7 */ /* 0x0001e20000000000 */
[----:B------:R-:W-:-:S04]  /*21e0*/  DEPBAR.LE SB0, 0x0 ;  /* 0x000080000000791a */ /* 0x000fc80000000000 */
[----:B------:R-:W-:Y:S06]  /*21f0*/  BAR.SYNC.DEFER_BLOCKING 0x0 ;  /* 0x0000000000007b1d */ /* 0x000fec0000010000 */
[----:B-1----:R-:W-:Y:S05]  /*2200*/  EXIT ;  /* 0x000000000000794d */ /* 0x002fea0003800000 */
.L_x_48:
[----:B------:R-:W1:Y:S02]  /*2210*/  SYNCS.PHASECHK.TRANS64.TRYWAIT P0, [UR18+0x28000], R2 ;  /* 0x02800002ff0075a7 */ /* 0x000e640008000152 */
[----:B-1----:R-:W-:Y:S05]  /*2220*/  @!P0 BRA `(.L_x_48) ;  /* 0xfffffffc00f88947 */ /* 0x002fea000383ffff */
[----:B------:R-:W-:Y:S05]  /*2230*/  BRA `(.L_x_50) ;  /* 0xfffffff800287947 */ /* 0x000fea000383ffff */
.L_x_51:
[----:B------:R-:W-:-:S00]  /*2240*/  BRA `(.L_x_51) ;  /* 0xfffffffc00fc7947 */ /* 0x000fc0000383ffff */
[----:B------:R-:W-:-:S00]  /*2250*/  NOP ;  /* 0x0000000000007918 */ /* 0x000fc00000000000 */
        /* <DEDUP_REMOVED lines=10> */
.L_x_52:


//--------------------- .nv.shared.gluon_wgmma    --------------------------
	.section	.nv.shared.gluon_wgmma,"aw",@nobits
	.sectionflags	@""
	.align	16
	.zero		1024


//--------------------- .nv.shared.reserved.0     --------------------------
	.section	.nv.shared.reserved.0,"aw",@nobits
	.weak		__nv_reservedSMEM_offset_0_alias
	.size		__nv_reservedSMEM_offset_0_alias, 0, 0
	.other		__nv_reservedSMEM_offset_0_alias,@"STO_CUDA_RESERVED_SHARED STV_DEFAULT"
__nv_reservedSMEM_offset_0_alias:
	.zero		0


//--------------------- .nv.constant0.gluon_wgmma --------------------------
	.section	.nv.constant0.gluon_wgmma,"a",@progbits
	.sectionflags	@""
	.align	4
.nv.constant0.gluon_wgmma:
	.zero		608


//--------------------- SYMBOLS --------------------------

	.type		.nv.reservedSmem.offset0,@object
	.size		.nv.reservedSmem.offset0,0x4
